	.target	sm_90a

	.elftype	@"ET_EXEC"


//--------------------- .note.nv.tkinfo           --------------------------
	.section	.note.nv.tkinfo,"",@"SHT_NOTE"
	.sectionflags	@"SHF_NOTE_NV_TKINFO"
	.tkinfo
        /*0018*/ 	.word	0x00000002
        /*0030*/ 	.string	""
        /*0030*/ 	.string	"ptxas"
        /*0030*/ 	.string	"Cuda compilation tools, release 13.0, V13.0.88"
        /*0030*/ 	.string	"Build cuda_13.0.r13.0/compiler.36424714_0"
        /*0030*/ 	.string	"-v  -suppress-debug-info  -lineinfo  -arch sm_90a "



//--------------------- .note.nv.cuinfo           --------------------------
	.section	.note.nv.cuinfo,"",@"SHT_NOTE"
	.sectionflags	@"SHF_NOTE_NV_CUINFO"
        /*0018*/ 	.short	0x0002
        /*001a*/ 	.short	0x005a
        /*001c*/ 	.short	0x0082
	.zero		2


//--------------------- .nv.info                  --------------------------
	.section	.nv.info,"",@"SHT_CUDA_INFO"
	.align	4


	//----- nvinfo : EIATTR_REGCOUNT
	.align		4
        /*0000*/ 	.byte	0x04, 0x2f
        /*0002*/ 	.short	(.L_1 - .L_0)
	.align		4
.L_0:
        /*0004*/ 	.word	index@(matmul_kernel)
        /*0008*/ 	.word	0x00000096


	//----- nvinfo : EIATTR_FRAME_SIZE
	.align		4
.L_1:
        /*000c*/ 	.byte	0x04, 0x11
        /*000e*/ 	.short	(.L_3 - .L_2)
	.align		4
.L_2:
        /*0010*/ 	.word	index@(matmul_kernel)
        /*0014*/ 	.word	0x00000000


	//----- nvinfo : EIATTR_MIN_STACK_SIZE
	.align		4
.L_3:
        /*0018*/ 	.byte	0x04, 0x12
        /*001a*/ 	.short	(.L_5 - .L_4)
	.align		4
.L_4:
        /*001c*/ 	.word	index@(matmul_kernel)
        /*0020*/ 	.word	0x00000000
.L_5:


//--------------------- .nv.compat                --------------------------
	.section	.nv.compat,"",@"SHT_CUDA_COMPAT_INFO"
	.align	4
        /*0000*/ 	.byte	0x02, 0x09, 0x01, 0x00, 0x02, 0x02, 0x04, 0x00, 0x02, 0x05, 0x05, 0x00, 0x03, 0x07, 0x01, 0x01
        /*0010*/ 	.byte	0x02, 0x03, 0x00, 0x00, 0x02, 0x06, 0x01, 0x00, 0x04, 0x0b, 0x08, 0x00, 0x00, 0x00, 0x00, 0x00
        /*0020*/ 	.byte	0x00, 0x00, 0x00, 0x00


//--------------------- .nv.info.matmul_kernel    --------------------------
	.section	.nv.info.matmul_kernel,"",@"SHT_CUDA_INFO"
	.sectionflags	@""
	.align	4


	//----- nvinfo : EIATTR_CUDA_API_VERSION
	.align		4
        /*0000*/ 	.byte	0x04, 0x37
        /*0002*/ 	.short	(.L_7 - .L_6)
.L_6:
        /*0004*/ 	.word	0x00000082


	//----- nvinfo : EIATTR_KPARAM_INFO
	.align		4
.L_7:
        /*0008*/ 	.byte	0x04, 0x17
        /*000a*/ 	.short	(.L_9 - .L_8)
.L_8:
        /*000c*/ 	.word	0x00000000
        /*0010*/ 	.short	0x000d
        /*0012*/ 	.short	0x0048
        /*0014*/ 	.byte	0x00, 0xf4, 0x21, 0x00


	//----- nvinfo : EIATTR_KPARAM_INFO
	.align		4
.L_9:
        /*0018*/ 	.byte	0x04, 0x17
        /*001a*/ 	.short	(.L_11 - .L_10)
.L_10:
        /*001c*/ 	.word	0x00000000
        /*0020*/ 	.short	0x000c
        /*0022*/ 	.short	0x0040
        /*0024*/ 	.byte	0x00, 0xf4, 0x21, 0x00


	//----- nvinfo : EIATTR_KPARAM_INFO
	.align		4
.L_11:
        /*0028*/ 	.byte	0x04, 0x17
        /*002a*/ 	.short	(.L_13 - .L_12)
.L_12:
        /*002c*/ 	.word	0x00000000
        /*0030*/ 	.short	0x000b
        /*0032*/ 	.short	0x0038
        /*0034*/ 	.byte	0x00, 0xf0, 0x11, 0x00


	//----- nvinfo : EIATTR_KPARAM_INFO
	.align		4
.L_13:
        /*0038*/ 	.byte	0x04, 0x17
        /*003a*/ 	.short	(.L_15 - .L_14)
.L_14:
        /*003c*/ 	.word	0x00000000
        /*0040*/ 	.short	0x000a
        /*0042*/ 	.short	0x0034
        /*0044*/ 	.byte	0x00, 0xf0, 0x11, 0x00


	//----- nvinfo : EIATTR_KPARAM_INFO
	.align		4
.L_15:
        /*0048*/ 	.byte	0x04, 0x17
        /*004a*/ 	.short	(.L_17 - .L_16)
.L_16:
        /*004c*/ 	.word	0x00000000
        /*0050*/ 	.short	0x0009
        /*0052*/ 	.short	0x0030
        /*0054*/ 	.byte	0x00, 0xf0, 0x11, 0x00


	//----- nvinfo : EIATTR_KPARAM_INFO
	.align		4
.L_17:
        /*0058*/ 	.byte	0x04, 0x17
        /*005a*/ 	.short	(.L_19 - .L_18)
.L_18:
        /*005c*/ 	.word	0x00000000
        /*0060*/ 	.short	0x0008
        /*0062*/ 	.short	0x002c
        /*0064*/ 	.byte	0x00, 0xf0, 0x11, 0x00


	//----- nvinfo : EIATTR_KPARAM_INFO
	.align		4
.L_19:
        /*0068*/ 	.byte	0x04, 0x17
        /*006a*/ 	.short	(.L_21 - .L_20)
.L_20:
        /*006c*/ 	.word	0x00000000
        /*0070*/ 	.short	0x0007
        /*0072*/ 	.short	0x0028
        /*0074*/ 	.byte	0x00, 0xf0, 0x11, 0x00


	//----- nvinfo : EIATTR_KPARAM_INFO
	.align		4
.L_21:
        /*0078*/ 	.byte	0x04, 0x17
        /*007a*/ 	.short	(.L_23 - .L_22)
.L_22:
        /*007c*/ 	.word	0x00000000
        /*0080*/ 	.short	0x0006
        /*0082*/ 	.short	0x0024
        /*0084*/ 	.byte	0x00, 0xf0, 0x11, 0x00


	//----- nvinfo : EIATTR_KPARAM_INFO
	.align		4
.L_23:
        /*0088*/ 	.byte	0x04, 0x17
        /*008a*/ 	.short	(.L_25 - .L_24)
.L_24:
        /*008c*/ 	.word	0x00000000
        /*0090*/ 	.short	0x0005
        /*0092*/ 	.short	0x0020
        /*0094*/ 	.byte	0x00, 0xf0, 0x11, 0x00


	//----- nvinfo : EIATTR_KPARAM_INFO
	.align		4
.L_25:
        /*0098*/ 	.byte	0x04, 0x17
        /*009a*/ 	.short	(.L_27 - .L_26)
.L_26:
        /*009c*/ 	.word	0x00000000
        /*00a0*/ 	.short	0x0004
        /*00a2*/ 	.short	0x001c
        /*00a4*/ 	.byte	0x00, 0xf0, 0x11, 0x00


	//----- nvinfo : EIATTR_KPARAM_INFO
	.align		4
.L_27:
        /*00a8*/ 	.byte	0x04, 0x17
        /*00aa*/ 	.short	(.L_29 - .L_28)
.L_28:
        /*00ac*/ 	.word	0x00000000
        /*00b0*/ 	.short	0x0003
        /*00b2*/ 	.short	0x0018
        /*00b4*/ 	.byte	0x00, 0xf0, 0x11, 0x00


	//----- nvinfo : EIATTR_KPARAM_INFO
	.align		4
.L_29:
        /*00b8*/ 	.byte	0x04, 0x17
        /*00ba*/ 	.short	(.L_31 - .L_30)
.L_30:
        /*00bc*/ 	.word	0x00000000
        /*00c0*/ 	.short	0x0002
        /*00c2*/ 	.short	0x0010
        /*00c4*/ 	.byte	0x00, 0xf4, 0x21, 0x00


	//----- nvinfo : EIATTR_KPARAM_INFO
	.align		4
.L_31:
        /*00c8*/ 	.byte	0x04, 0x17
        /*00ca*/ 	.short	(.L_33 - .L_32)
.L_32:
        /*00cc*/ 	.word	0x00000000
        /*00d0*/ 	.short	0x0001
        /*00d2*/ 	.short	0x0008
        /*00d4*/ 	.byte	0x00, 0xf4, 0x21, 0x00


	//----- nvinfo : EIATTR_KPARAM_INFO
	.align		4
.L_33:
        /*00d8*/ 	.byte	0x04, 0x17
        /*00da*/ 	.short	(.L_35 - .L_34)
.L_34:
        /*00dc*/ 	.word	0x00000000
        /*00e0*/ 	.short	0x0000
        /*00e2*/ 	.short	0x0000
        /*00e4*/ 	.byte	0x00, 0xf4, 0x21, 0x00


	//----- nvinfo : EIATTR_SPARSE_MMA_MASK
	.align		4
.L_35:
        /*00e8*/ 	.byte	0x03, 0x50
        /*00ea*/ 	.short	0x0000


	//----- nvinfo : EIATTR_MAXREG_COUNT
	.align		4
        /*00ec*/ 	.byte	0x03, 0x1b
        /*00ee*/ 	.short	0x00ff


	//----- nvinfo : EIATTR_NUM_BARRIERS
	.align		4
        /*00f0*/ 	.byte	0x02, 0x4c
        /*00f2*/ 	.byte	0x01
	.zero		1


	//----- nvinfo : EIATTR_MERCURY_ISA_VERSION
	.align		4
        /*00f4*/ 	.byte	0x03, 0x5f
        /*00f6*/ 	.short	0x0101


	//----- nvinfo : EIATTR_EXIT_INSTR_OFFSETS
	.align		4
        /*00f8*/ 	.byte	0x04, 0x1c
        /*00fa*/ 	.short	(.L_37 - .L_36)


	//   ....[0]....
.L_36:
        /*00fc*/ 	.word	0x00004630


	//   ....[1]....
        /*0100*/ 	.word	0x00004650


	//----- nvinfo : EIATTR_REQNTID
	.align		4
.L_37:
        /*0104*/ 	.byte	0x04, 0x10
        /*0106*/ 	.short	(.L_39 - .L_38)
.L_38:
        /*0108*/ 	.word	0x00000080
        /*010c*/ 	.word	0x00000001
        /*0110*/ 	.word	0x00000001


	//----- nvinfo : EIATTR_CBANK_PARAM_SIZE
	.align		4
.L_39:
        /*0114*/ 	.byte	0x03, 0x19
        /*0116*/ 	.short	0x0050


	//----- nvinfo : EIATTR_PARAM_CBANK
	.align		4
        /*0118*/ 	.byte	0x04, 0x0a
        /*011a*/ 	.short	(.L_41 - .L_40)
	.align		4
.L_40:
        /*011c*/ 	.word	index@(.nv.constant0.matmul_kernel)
        /*0120*/ 	.short	0x0210
        /*0122*/ 	.short	0x0050


	//----- nvinfo : EIATTR_SW_WAR
	.align		4
.L_41:
        /*0124*/ 	.byte	0x04, 0x36
        /*0126*/ 	.short	(.L_43 - .L_42)
.L_42:
        /*0128*/ 	.word	0x00000008
.L_43:


//--------------------- .nv.callgraph             --------------------------
	.section	.nv.callgraph,"",@"SHT_CUDA_CALLGRAPH"
	.align	4
	.sectionentsize	8
	.align		4
        /*0000*/ 	.word	0x00000000
	.align		4
        /*0004*/ 	.word	0xffffffff
	.align		4
        /*0008*/ 	.word	0x00000000
	.align		4
        /*000c*/ 	.word	0xfffffffe
	.align		4
        /*0010*/ 	.word	0x00000000
	.align		4
        /*0014*/ 	.word	0xfffffffd
	.align		4
        /*0018*/ 	.word	0x00000000
	.align		4
        /*001c*/ 	.word	0xfffffffc


//--------------------- .text.matmul_kernel       --------------------------
	.section	.text.matmul_kernel,"ax",@progbits
	.align	128
        .global         matmul_kernel
        .type           matmul_kernel,@function
        .size           matmul_kernel,(.L_x_3 - matmul_kernel)
        .other          matmul_kernel,@"STO_CUDA_ENTRY STV_DEFAULT"
matmul_kernel:
.text.matmul_kernel:
[----:B------:R-:W-:Y:S08]  /*0000*/  LDC R1, c[0x0][0x28] ;  /* 0x00000a00ff017b82 */ /* 0x000ff00000000800 */
[----:B------:R-:W1:Y:S01]  /*0010*/  LDC.64 R72, c[0x0][0x228] ;  /* 0x00008a00ff487b82 */ /* 0x000e620000000a00 */
[----:B------:R-:W2:Y:S01]  /*0020*/  S2R R5, SR_CTAID.X ;  /* 0x0000000000057919 */ /* 0x000ea20000002500 */
[----:B------:R-:W-:Y:S01]  /*0030*/  ULDC.64 UR6, c[0x0][0x210] ;  /* 0x0000840000067ab9 */ /* 0x000fe20000000a00 */
[----:B------:R-:W-:Y:S01]  /*0040*/  UMOV UR4, 0x400 ;  /* 0x0000040000047882 */ /* 0x000fe20000000000 */
[----:B------:R-:W-:-:S04]  /*0050*/  ULDC.64 UR14, c[0x0][0x208] ;  /* 0x00008200000e7ab9 */ /* 0x000fc80000000a00 */
[----:B------:R-:W3:Y:S08]  /*0060*/  LDC.64 R60, c[0x0][0x230] ;  /* 0x00008c00ff3c7b82 */ /* 0x000ef00000000a00 */
[----:B------:R-:W4:Y:S01]  /*0070*/  LDC.64 R74, c[0x0][0x238] ;  /* 0x00008e00ff4a7b82 */ /* 0x000f220000000a00 */
[----:B-1----:R-:W-:Y:S01]  /*0080*/  VIADD R0, R73, 0x3f ;  /* 0x0000003f49007836 */ /* 0x002fe20000000000 */
[----:B------:R-:W-:-:S06]  /*0090*/  IABS R26, R73 ;  /* 0x00000049001a7213 */ /* 0x000fcc0000000000 */
[----:B------:R-:W1:Y:S01]  /*00a0*/  S2UR UR12, SR_CgaCtaId ;  /* 0x00000000000c79c3 */ /* 0x000e620000008800 */
[----:B------:R-:W-:Y:S02]  /*00b0*/  IABS R24, R72 ;  /* 0x0000004800187213 */ /* 0x000fe40000000000 */
[----:B------:R-:W-:Y:S01]  /*00c0*/  SHF.R.S32.HI R3, RZ, 0x1f, R0 ;  /* 0x0000001fff037819 */ /* 0x000fe20000011400 */
[----:B---3--:R-:W-:-:S03]  /*00d0*/  VIADD R138, R60, 0x1f ;  /* 0x0000001f3c8a7836 */ /* 0x008fc60000000000 */
[----:B------:R-:W-:Y:S02]  /*00e0*/  LEA.HI R3, R3, R0, RZ, 0x6 ;  /* 0x0000000003037211 */ /* 0x000fe400078f30ff */
[----:B--2---:R-:W-:Y:S02]  /*00f0*/  IABS R8, R5 ;  /* 0x0000000500087213 */ /* 0x004fe40000000000 */
[----:B------:R-:W-:-:S05]  /*0100*/  SHF.R.S32.HI R3, RZ, 0x6, R3 ;  /* 0x00000006ff037819 */ /* 0x000fca0000011403 */
[----:B------:R-:W-:-:S05]  /*0110*/  IMAD.SHL.U32 R4, R3, 0x8, RZ ;  /* 0x0000000803047824 */ /* 0x000fca00078e00ff */
[-C--:B------:R-:W-:Y:S02]  /*0120*/  IABS R7, R4.reuse ;  /* 0x0000000400077213 */ /* 0x080fe40000000000 */
[----:B------:R-:W-:Y:S01]  /*0130*/  IABS R10, R4 ;  /* 0x00000004000a7213 */ /* 0x000fe20000000000 */
[----:B-1----:R-:W-:Y:S01]  /*0140*/  ULEA UR12, UR12, UR4, 0x18 ;  /* 0x000000040c0c7291 */ /* 0x002fe2000f8ec03f */
[----:B------:R-:W1:Y:S02]  /*0150*/  I2F.RP R0, R7 ;  /* 0x0000000700007306 */ /* 0x000e640000209400 */
[----:B------:R-:W-:-:S06]  /*0160*/  ULDC.64 UR4, c[0x0][0x218] ;  /* 0x0000860000047ab9 */ /* 0x000fcc0000000a00 */
[----:B-1----:R-:W1:Y:S02]  /*0170*/  MUFU.RCP R0, R0 ;  /* 0x0000000000007308 */ /* 0x002e640000001000 */
[----:B-1----:R-:W-:Y:S02]  /*0180*/  VIADD R2, R0, 0xffffffe ;  /* 0x0ffffffe00027836 */ /* 0x002fe40000000000 */
[----:B------:R-:W-:-:S04]  /*0190*/  IMAD.MOV R0, RZ, RZ, -R10 ;  /* 0x000000ffff007224 */ /* 0x000fc800078e0a0a */
[----:B------:R1:W2:Y:S02]  /*01a0*/  F2I.FTZ.U32.TRUNC.NTZ R3, R2 ;  /* 0x0000000200037305 */ /* 0x0002a4000021f000 */
[----:B-1----:R-:W-:Y:S02]  /*01b0*/  IMAD.MOV.U32 R2, RZ, RZ, RZ ;  /* 0x000000ffff027224 */ /* 0x002fe400078e00ff */
[----:B--2---:R-:W-:-:S04]  /*01c0*/  IMAD.MOV R6, RZ, RZ, -R3 ;  /* 0x000000ffff067224 */ /* 0x004fc800078e0a03 */
[----:B------:R-:W-:Y:S02]  /*01d0*/  IMAD R9, R6, R7, RZ ;  /* 0x0000000706097224 */ /* 0x000fe400078e02ff */
[----:B------:R-:W-:Y:S02]  /*01e0*/  IMAD.MOV.U32 R6, RZ, RZ, R8 ;  /* 0x000000ffff067224 */ /* 0x000fe400078e0008 */
[----:B------:R-:W-:-:S06]  /*01f0*/  IMAD.HI.U32 R3, R3, R9, R2 ;  /* 0x0000000903037227 */ /* 0x000fcc00078e0002 */
[----:B------:R-:W-:-:S04]  /*0200*/  IMAD.HI.U32 R3, R3, R6, RZ ;  /* 0x0000000603037227 */ /* 0x000fc800078e00ff */
[----:B------:R-:W-:-:S05]  /*0210*/  IMAD R0, R3, R0, R6 ;  /* 0x0000000003007224 */ /* 0x000fca00078e0206 */
[----:B------:R-:W-:-:S13]  /*0220*/  ISETP.GT.U32.AND P1, PT, R7, R0, PT ;  /* 0x000000000700720c */ /* 0x000fda0003f24070 */
[----:B------:R-:W-:Y:S02]  /*0230*/  @!P1 IMAD.IADD R0, R0, 0x1, -R7 ;  /* 0x0000000100009824 */ /* 0x000fe400078e0a07 */
[----:B------:R-:W-:Y:S01]  /*0240*/  @!P1 VIADD R3, R3, 0x1 ;  /* 0x0000000103039836 */ /* 0x000fe20000000000 */
[----:B------:R-:W-:Y:S02]  /*0250*/  ISETP.NE.AND P1, PT, R4, RZ, PT ;  /* 0x000000ff0400720c */ /* 0x000fe40003f25270 */
[----:B------:R-:W-:Y:S02]  /*0260*/  ISETP.GE.U32.AND P0, PT, R0, R7, PT ;  /* 0x000000070000720c */ /* 0x000fe40003f06070 */
[----:B------:R-:W-:-:S04]  /*0270*/  LOP3.LUT R0, R5, R4, RZ, 0x3c, !PT ;  /* 0x0000000405007212 */ /* 0x000fc800078e3cff */
[----:B------:R-:W-:Y:S01]  /*0280*/  ISETP.GE.AND P2, PT, R0, RZ, PT ;  /* 0x000000ff0000720c */ /* 0x000fe20003f46270 */
[----:B------:R-:W-:-:S06]  /*0290*/  VIADD R0, R72, 0x3f ;  /* 0x0000003f48007836 */ /* 0x000fcc0000000000 */
[----:B------:R-:W-:-:S04]  /*02a0*/  @P0 VIADD R3, R3, 0x1 ;  /* 0x0000000103030836 */ /* 0x000fc80000000000 */
[----:B------:R-:W-:Y:S01]  /*02b0*/  IMAD.MOV.U32 R2, RZ, RZ, R3 ;  /* 0x000000ffff027224 */ /* 0x000fe200078e0003 */
[----:B------:R-:W-:-:S03]  /*02c0*/  SHF.R.S32.HI R3, RZ, 0x1f, R0 ;  /* 0x0000001fff037819 */ /* 0x000fc60000011400 */
[----:B------:R-:W-:Y:S01]  /*02d0*/  @!P2 IMAD.MOV R2, RZ, RZ, -R2 ;  /* 0x000000ffff02a224 */ /* 0x000fe200078e0a02 */
[----:B------:R-:W-:Y:S02]  /*02e0*/  @!P1 LOP3.LUT R2, RZ, R4, RZ, 0x33, !PT ;  /* 0x00000004ff029212 */ /* 0x000fe400078e33ff */
[----:B------:R-:W-:-:S03]  /*02f0*/  LEA.HI R3, R3, R0, RZ, 0x6 ;  /* 0x0000000003037211 */ /* 0x000fc600078f30ff */
[----:B------:R-:W-:Y:S02]  /*0300*/  IMAD.SHL.U32 R12, R2, 0x8, RZ ;  /* 0x00000008020c7824 */ /* 0x000fe400078e00ff */
[----:B------:R-:W-:-:S03]  /*0310*/  IMAD.MOV R2, RZ, RZ, -R2 ;  /* 0x000000ffff027224 */ /* 0x000fc600078e0a02 */
[----:B------:R-:W-:Y:S01]  /*0320*/  LEA.HI.SX32 R3, R3, -R12, 0x1a ;  /* 0x8000000c03037211 */ /* 0x000fe200078fd2ff */
[----:B------:R-:W-:-:S03]  /*0330*/  IMAD R15, R4, R2, R5 ;  /* 0x00000002040f7224 */ /* 0x000fc600078e0205 */
[----:B------:R-:W-:Y:S02]  /*0340*/  VIMNMX R14, R3, 0x8, PT ;  /* 0x00000008030e7848 */ /* 0x000fe40003fe0100 */
[----:B------:R-:W-:Y:S02]  /*0350*/  IABS R9, R15 ;  /* 0x0000000f00097213 */ /* 0x000fe40000000000 */
[-C--:B------:R-:W-:Y:S02]  /*0360*/  IABS R7, R14.reuse ;  /* 0x0000000e00077213 */ /* 0x080fe40000000000 */
[----:B------:R-:W-:Y:S02]  /*0370*/  IABS R4, R14 ;  /* 0x0000000e00047213 */ /* 0x000fe40000000000 */
[----:B------:R-:W1:Y:S08]  /*0380*/  I2F.RP R0, R7 ;  /* 0x0000000700007306 */ /* 0x000e700000209400 */
[----:B-1----:R-:W1:Y:S02]  /*0390*/  MUFU.RCP R0, R0 ;  /* 0x0000000000007308 */ /* 0x002e640000001000 */
[----:B-1----:R-:W-:-:S02]  /*03a0*/  VIADD R3, R0, 0xffffffe ;  /* 0x0ffffffe00037836 */ /* 0x002fc40000000000 */
[----:B------:R-:W-:-:S04]  /*03b0*/  IMAD.MOV R0, RZ, RZ, -R4 ;  /* 0x000000ffff007224 */ /* 0x000fc800078e0a04 */
[----:B------:R-:W1:Y:S08]  /*03c0*/  I2F.RP R4, R26 ;  /* 0x0000001a00047306 */ /* 0x000e700000209400 */
[----:B------:R-:W2:Y:S08]  /*03d0*/  F2I.FTZ.U32.TRUNC.NTZ R3, R3 ;  /* 0x0000000300037305 */ /* 0x000eb0000021f000 */
[----:B-1----:R-:W1:Y:S01]  /*03e0*/  MUFU.RCP R4, R4 ;  /* 0x0000000400047308 */ /* 0x002e620000001000 */
[----:B--2---:R-:W-:-:S04]  /*03f0*/  IMAD.MOV R6, RZ, RZ, -R3 ;  /* 0x000000ffff067224 */ /* 0x004fc800078e0a03 */
[----:B------:R-:W-:Y:S02]  /*0400*/  IMAD.MOV.U32 R2, RZ, RZ, R6 ;  /* 0x000000ffff027224 */ /* 0x000fe400078e0006 */
[----:B------:R-:W2:Y:S02]  /*0410*/  S2R R6, SR_TID.X ;  /* 0x0000000000067919 */ /* 0x000ea40000002100 */
[----:B------:R-:W-:Y:S02]  /*0420*/  IMAD R5, R2, R7, RZ ;  /* 0x0000000702057224 */ /* 0x000fe400078e02ff */
[----:B------:R-:W-:Y:S02]  /*0430*/  IMAD.MOV.U32 R2, RZ, RZ, RZ ;  /* 0x000000ffff027224 */ /* 0x000fe400078e00ff */
[----:B-1----:R-:W-:Y:S02]  /*0440*/  VIADD R8, R4, 0xffffffe ;  /* 0x0ffffffe04087836 */ /* 0x002fe40000000000 */
[----:B------:R-:W-:-:S02]  /*0450*/  IMAD.HI.U32 R2, R3, R5, R2 ;  /* 0x0000000503027227 */ /* 0x000fc400078e0002 */
[----:B------:R-:W1:Y:S04]  /*0460*/  I2F.RP R3, R24 ;  /* 0x0000001800037306 */ /* 0x000e680000209400 */
[----:B------:R-:W-:-:S04]  /*0470*/  IMAD.HI.U32 R2, R2, R9, RZ ;  /* 0x0000000902027227 */ /* 0x000fc800078e00ff */
[----:B------:R-:W-:Y:S02]  /*0480*/  IMAD R0, R2, R0, R9 ;  /* 0x0000000002007224 */ /* 0x000fe400078e0209 */
[----:B------:R3:W-:Y:S03]  /*0490*/  F2I.FTZ.U32.TRUNC.NTZ R9, R8 ;  /* 0x0000000800097305 */ /* 0x0007e6000021f000 */
[----:B------:R-:W-:-:S05]  /*04a0*/  ISETP.GT.U32.AND P1, PT, R7, R0, PT ;  /* 0x000000000700720c */ /* 0x000fca0003f24070 */
[----:B-1----:R-:W1:Y:S01]  /*04b0*/  MUFU.RCP R3, R3 ;  /* 0x0000000300037308 */ /* 0x002e620000001000 */
[----:B---3--:R-:W-:Y:S01]  /*04c0*/  IMAD.MOV.U32 R8, RZ, RZ, RZ ;  /* 0x000000ffff087224 */ /* 0x008fe200078e00ff */
[----:B--2---:R-:W-:Y:S01]  /*04d0*/  SHF.R.U32.HI R5, RZ, 0x5, R6 ;  /* 0x00000005ff057819 */ /* 0x004fe20000011606 */
[----:B------:R-:W-:-:S05]  /*04e0*/  IMAD.SHL.U32 R58, R6, 0x10, RZ ;  /* 0x00000010063a7824 */ /* 0x000fca00078e00ff */
[----:B------:R-:W-:Y:S01]  /*04f0*/  @!P1 IMAD.IADD R0, R0, 0x1, -R7 ;  /* 0x0000000100009824 */ /* 0x000fe200078e0a07 */
[----:B------:R-:W-:Y:S01]  /*0500*/  SGXT.U32 R5, R5, 0x2 ;  /* 0x000000020505781a */ /* 0x000fe20000000000 */
[----:B------:R-:W-:Y:S01]  /*0510*/  @!P1 VIADD R2, R2, 0x1 ;  /* 0x0000000102029836 */ /* 0x000fe20000000000 */
[----:B------:R-:W-:Y:S02]  /*0520*/  ISETP.NE.AND P1, PT, R14, RZ, PT ;  /* 0x000000ff0e00720c */ /* 0x000fe40003f25270 */
[----:B------:R-:W-:Y:S02]  /*0530*/  ISETP.GE.U32.AND P0, PT, R0, R7, PT ;  /* 0x000000070000720c */ /* 0x000fe40003f06070 */
[----:B------:R-:W-:Y:S01]  /*0540*/  LOP3.LUT R0, R15, R14, RZ, 0x3c, !PT ;  /* 0x0000000e0f007212 */ /* 0x000fe200078e3cff */
[----:B-1----:R-:W-:Y:S01]  /*0550*/  VIADD R3, R3, 0xffffffe ;  /* 0x0ffffffe03037836 */ /* 0x002fe20000000000 */
[----:B------:R-:W-:Y:S02]  /*0560*/  LOP3.LUT R58, R58, 0x70, RZ, 0xc0, !PT ;  /* 0x000000703a3a7812 */ /* 0x000fe400078ec0ff */
[----:B------:R-:W-:Y:S01]  /*0570*/  ISETP.GE.AND P2, PT, R0, RZ, PT ;  /* 0x000000ff0000720c */ /* 0x000fe20003f46270 */
[----:B------:R-:W-:-:S02]  /*0580*/  IMAD.MOV R0, RZ, RZ, -R9 ;  /* 0x000000ffff007224 */ /* 0x000fc400078e0a09 */
[----:B------:R-:W1:Y:S04]  /*0590*/  F2I.FTZ.U32.TRUNC.NTZ R3, R3 ;  /* 0x0000000300037305 */ /* 0x000e68000021f000 */
[----:B------:R-:W-:-:S04]  /*05a0*/  @P0 VIADD R2, R2, 0x1 ;  /* 0x0000000102020836 */ /* 0x000fc80000000000 */
[----:B------:R-:W-:-:S04]  /*05b0*/  IMAD.MOV.U32 R10, RZ, RZ, R2 ;  /* 0x000000ffff0a7224 */ /* 0x000fc800078e0002 */
[----:B------:R-:W-:Y:S01]  /*05c0*/  @!P2 IMAD.MOV R10, RZ, RZ, -R10 ;  /* 0x000000ffff0aa224 */ /* 0x000fe200078e0a0a */
[----:B------:R-:W-:-:S05]  /*05d0*/  @!P1 LOP3.LUT R10, RZ, R14, RZ, 0x33, !PT ;  /* 0x0000000eff0a9212 */ /* 0x000fca00078e33ff */
[----:B------:R-:W-:-:S05]  /*05e0*/  IMAD.SHL.U32 R4, R10, 0x40, RZ ;  /* 0x000000400a047824 */ /* 0x000fca00078e00ff */
[----:B------:R-:W-:Y:S01]  /*05f0*/  LOP3.LUT R7, R4, R5, RZ, 0xfc, !PT ;  /* 0x0000000504077212 */ /* 0x000fe200078efcff */
[----:B------:R-:W-:-:S03]  /*0600*/  IMAD.MOV.U32 R5, RZ, RZ, R0 ;  /* 0x000000ffff057224 */ /* 0x000fc600078e0000 */
[----:B------:R-:W-:Y:S01]  /*0610*/  LOP3.LUT R16, R7, 0x3c, RZ, 0xfc, !PT ;  /* 0x0000003c07107812 */ /* 0x000fe200078efcff */
[----:B------:R-:W-:Y:S01]  /*0620*/  IMAD R5, R5, R26, RZ ;  /* 0x0000001a05057224 */ /* 0x000fe200078e02ff */
[----:B------:R-:W-:Y:S02]  /*0630*/  IABS R11, R7 ;  /* 0x00000007000b7213 */ /* 0x000fe40000000000 */
[----:B------:R-:W-:Y:S01]  /*0640*/  IABS R13, R16 ;  /* 0x00000010000d7213 */ /* 0x000fe20000000000 */
[----:B------:R-:W-:Y:S01]  /*0650*/  IMAD.HI.U32 R8, R9, R5, R8 ;  /* 0x0000000509087227 */ /* 0x000fe200078e0008 */
[C---:B------:R-:W-:Y:S02]  /*0660*/  LOP3.LUT R29, R7.reuse, 0x18, RZ, 0xfc, !PT ;  /* 0x00000018071d7812 */ /* 0x040fe400078efcff */
[----:B------:R-:W-:Y:S01]  /*0670*/  LOP3.LUT R30, R7, 0x1c, RZ, 0xfc, !PT ;  /* 0x0000001c071e7812 */ /* 0x000fe200078efcff */
[----:B-1----:R-:W-:Y:S01]  /*0680*/  IMAD.MOV R9, RZ, RZ, -R3 ;  /* 0x000000ffff097224 */ /* 0x002fe200078e0a03 */
[----:B------:R-:W-:Y:S01]  /*0690*/  IABS R19, R29 ;  /* 0x0000001d00137213 */ /* 0x000fe20000000000 */
[----:B------:R-:W-:Y:S01]  /*06a0*/  IMAD.HI.U32 R2, R8, R13, RZ ;  /* 0x0000000d08027227 */ /* 0x000fe200078e00ff */
[----:B------:R-:W-:-:S02]  /*06b0*/  IABS R21, R30 ;  /* 0x0000001e00157213 */ /* 0x000fc40000000000 */
[C---:B------:R-:W-:Y:S01]  /*06c0*/  LOP3.LUT R31, R7.reuse, 0x20, RZ, 0xfc, !PT ;  /* 0x00000020071f7812 */ /* 0x040fe200078efcff */
[----:B------:R-:W-:Y:S01]  /*06d0*/  IMAD.MOV R2, RZ, RZ, -R2 ;  /* 0x000000ffff027224 */ /* 0x000fe200078e0a02 */
[C---:B------:R-:W-:Y:S01]  /*06e0*/  LOP3.LUT R32, R7.reuse, 0x24, RZ, 0xfc, !PT ;  /* 0x0000002407207812 */ /* 0x040fe200078efcff */
[----:B------:R-:W-:Y:S01]  /*06f0*/  IMAD.HI.U32 R0, R8, R11, RZ ;  /* 0x0000000b08007227 */ /* 0x000fe200078e00ff */
[C---:B------:R-:W-:Y:S02]  /*0700*/  LOP3.LUT R33, R7.reuse, 0x28, RZ, 0xfc, !PT ;  /* 0x0000002807217812 */ /* 0x040fe400078efcff */
[C---:B------:R-:W-:Y:S01]  /*0710*/  LOP3.LUT R34, R7.reuse, 0x2c, RZ, 0xfc, !PT ;  /* 0x0000002c07227812 */ /* 0x040fe200078efcff */
[C---:B------:R-:W-:Y:S01]  /*0720*/  IMAD R13, R26.reuse, R2, R13 ;  /* 0x000000021a0d7224 */ /* 0x040fe200078e020d */
[----:B------:R-:W-:Y:S01]  /*0730*/  LOP3.LUT R35, R7, 0x30, RZ, 0xfc, !PT ;  /* 0x0000003007237812 */ /* 0x000fe200078efcff */
[----:B------:R-:W-:Y:S01]  /*0740*/  IMAD R9, R9, R24, RZ ;  /* 0x0000001809097224 */ /* 0x000fe200078e02ff */
[----:B------:R-:W-:Y:S01]  /*0750*/  IABS R20, R34 ;  /* 0x0000002200147213 */ /* 0x000fe20000000000 */
[----:B------:R-:W-:Y:S01]  /*0760*/  IMAD.MOV.U32 R2, RZ, RZ, RZ ;  /* 0x000000ffff027224 */ /* 0x000fe200078e00ff */
[----:B------:R-:W-:Y:S01]  /*0770*/  ISETP.GT.U32.AND P1, PT, R26, R13, PT ;  /* 0x0000000d1a00720c */ /* 0x000fe20003f24070 */
[----:B------:R-:W-:Y:S01]  /*0780*/  IMAD.MOV R5, RZ, RZ, -R10 ;  /* 0x000000ffff057224 */ /* 0x000fe200078e0a0a */
[----:B------:R-:W-:Y:S01]  /*0790*/  IABS R27, R35 ;  /* 0x00000023001b7213 */ /* 0x000fe20000000000 */
[----:B------:R-:W-:Y:S01]  /*07a0*/  IMAD.MOV R10, RZ, RZ, -R0 ;  /* 0x000000ffff0a7224 */ /* 0x000fe200078e0a00 */
[----:B------:R-:W-:Y:S01]  /*07b0*/  LOP3.LUT R36, R7, 0x34, RZ, 0xfc, !PT ;  /* 0x0000003407247812 */ /* 0x000fe200078efcff */
[----:B------:R-:W-:Y:S01]  /*07c0*/  IMAD.HI.U32 R3, R3, R9, R2 ;  /* 0x0000000903037227 */ /* 0x000fe200078e0002 */
[----:B------:R-:W-:-:S02]  /*07d0*/  LOP3.LUT R2, R7, 0x4, RZ, 0xfc, !PT ;  /* 0x0000000407027812 */ /* 0x000fc400078efcff */
[----:B------:R-:W-:Y:S01]  /*07e0*/  LOP3.LUT R28, R7, 0x38, RZ, 0xfc, !PT ;  /* 0x00000038071c7812 */ /* 0x000fe200078efcff */
[----:B------:R-:W-:Y:S01]  /*07f0*/  IMAD R9, R26, R10, R11 ;  /* 0x0000000a1a097224 */ /* 0x000fe200078e020b */
[----:B------:R-:W-:Y:S01]  /*0800*/  IABS R11, R2 ;  /* 0x00000002000b7213 */ /* 0x000fe20000000000 */
[----:B------:R-:W-:Y:S01]  /*0810*/  IMAD R0, R14, R5, R15 ;  /* 0x000000050e007224 */ /* 0x000fe200078e020f */
[----:B------:R-:W-:Y:S01]  /*0820*/  ISETP.GE.AND P5, PT, R2, RZ, PT ;  /* 0x000000ff0200720c */ /* 0x000fe20003fa6270 */
[----:B------:R-:W-:Y:S01]  /*0830*/  @!P1 IMAD.IADD R13, R13, 0x1, -R26 ;  /* 0x000000010d0d9824 */ /* 0x000fe200078e0a1a */
[----:B------:R-:W-:Y:S01]  /*0840*/  LOP3.LUT R2, R7, 0xc, RZ, 0xfc, !PT ;  /* 0x0000000c07027812 */ /* 0x000fe200078efcff */
[----:B------:R-:W-:Y:S01]  /*0850*/  IMAD.IADD R0, R12, 0x1, R0 ;  /* 0x000000010c007824 */ /* 0x000fe200078e0200 */
[----:B------:R-:W-:Y:S02]  /*0860*/  ISETP.GT.U32.AND P0, PT, R26, R9, PT ;  /* 0x000000091a00720c */ /* 0x000fe40003f04070 */
[----:B------:R-:W-:-:S02]  /*0870*/  ISETP.GE.AND P3, PT, R2, RZ, PT ;  /* 0x000000ff0200720c */ /* 0x000fc40003f66270 */
[----:B------:R-:W-:Y:S01]  /*0880*/  IABS R17, R2 ;  /* 0x0000000200117213 */ /* 0x000fe20000000000 */
[----:B------:R-:W-:Y:S01]  /*0890*/  IMAD.HI.U32 R2, R8, R11, RZ ;  /* 0x0000000b08027227 */ /* 0x000fe200078e00ff */
[----:B------:R-:W-:Y:S02]  /*08a0*/  ISETP.GT.U32.AND P4, PT, R26, R13, PT ;  /* 0x0000000d1a00720c */ /* 0x000fe40003f84070 */
[----:B------:R-:W-:Y:S01]  /*08b0*/  LOP3.LUT R5, R7, 0x8, RZ, 0xfc, !PT ;  /* 0x0000000807057812 */ /* 0x000fe200078efcff */
[----:B------:R-:W-:Y:S01]  /*08c0*/  IMAD.MOV R2, RZ, RZ, -R2 ;  /* 0x000000ffff027224 */ /* 0x000fe200078e0a02 */
[----:B------:R-:W-:Y:S01]  /*08d0*/  ISETP.GE.AND P1, PT, R16, RZ, PT ;  /* 0x000000ff1000720c */ /* 0x000fe20003f26270 */
[----:B------:R-:W-:Y:S01]  /*08e0*/  IMAD.HI.U32 R12, R8, R17, RZ ;  /* 0x00000011080c7227 */ /* 0x000fe200078e00ff */
[----:B------:R-:W-:Y:S02]  /*08f0*/  IABS R15, R5 ;  /* 0x00000005000f7213 */ /* 0x000fe40000000000 */
[----:B------:R-:W-:Y:S01]  /*0900*/  ISETP.GE.AND P2, PT, R5, RZ, PT ;  /* 0x000000ff0500720c */ /* 0x000fe20003f46270 */
[----:B------:R-:W-:Y:S01]  /*0910*/  IMAD R10, R26, R2, R11 ;  /* 0x000000021a0a7224 */ /* 0x000fe200078e020b */
[----:B------:R-:W-:Y:S01]  /*0920*/  LOP3.LUT R2, R6, 0x40, RZ, 0xc0, !PT ;  /* 0x0000004006027812 */ /* 0x000fe200078ec0ff */
[--C-:B------:R-:W-:Y:S01]  /*0930*/  @!P0 IMAD.IADD R9, R9, 0x1, -R26.reuse ;  /* 0x0000000109098824 */ /* 0x100fe200078e0a1a */
[----:B------:R-:W-:Y:S01]  /*0940*/  ISETP.GE.AND P0, PT, R7, RZ, PT ;  /* 0x000000ff0700720c */ /* 0x000fe20003f06270 */
[----:B------:R-:W-:Y:S01]  /*0950*/  @!P4 IMAD.IADD R13, R13, 0x1, -R26 ;  /* 0x000000010d0dc824 */ /* 0x000fe200078e0a1a */
[----:B------:R-:W-:Y:S01]  /*0960*/  ISETP.GT.U32.AND P4, PT, R26, R10, PT ;  /* 0x0000000a1a00720c */ /* 0x000fe20003f84070 */
[----:B------:R-:W-:Y:S01]  /*0970*/  IMAD.HI.U32 R5, R8, R15, RZ ;  /* 0x0000000f08057227 */ /* 0x000fe200078e00ff */
[----:B------:R-:W-:-:S03]  /*0980*/  ISETP.GT.U32.AND P6, PT, R26, R9, PT ;  /* 0x000000091a00720c */ /* 0x000fc60003fc4070 */
[----:B------:R-:W-:Y:S02]  /*0990*/  IMAD.MOV R5, RZ, RZ, -R5 ;  /* 0x000000ffff057224 */ /* 0x000fe400078e0a05 */
[----:B------:R-:W-:Y:S01]  /*09a0*/  IMAD.MOV R14, RZ, RZ, -R12 ;  /* 0x000000ffff0e7224 */ /* 0x000fe200078e0a0c */
[----:B------:R-:W-:Y:S01]  /*09b0*/  SHF.R.U32.HI R12, RZ, 0x4, R2 ;  /* 0x00000004ff0c7819 */ /* 0x000fe20000011602 */
[----:B------:R-:W-:Y:S01]  /*09c0*/  IMAD R11, R26, R5, R15 ;  /* 0x000000051a0b7224 */ /* 0x000fe200078e020f */
[----:B------:R-:W-:Y:S01]  /*09d0*/  LOP3.LUT R5, R6, 0x3f, RZ, 0xc0, !PT ;  /* 0x0000003f06057812 */ /* 0x000fe200078ec0ff */
[----:B------:R-:W-:Y:S01]  /*09e0*/  IMAD R2, R26, R14, R17 ;  /* 0x0000000e1a027224 */ /* 0x000fe200078e0211 */
[----:B------:R-:W-:Y:S01]  /*09f0*/  LOP3.LUT R14, R7, 0x14, RZ, 0xfc, !PT ;  /* 0x00000014070e7812 */ /* 0x000fe200078efcff */
[--C-:B------:R-:W-:Y:S02]  /*0a00*/  @!P4 IMAD.IADD R10, R10, 0x1, -R26.reuse ;  /* 0x000000010a0ac824 */ /* 0x100fe400078e0a1a */
[----:B------:R-:W-:Y:S01]  /*0a10*/  @!P6 IMAD.IADD R9, R9, 0x1, -R26 ;  /* 0x000000010909e824 */ /* 0x000fe200078e0a1a */
[C---:B------:R-:W-:Y:S01]  /*0a20*/  ISETP.GT.U32.AND P6, PT, R26.reuse, R11, PT ;  /* 0x0000000b1a00720c */ /* 0x040fe20003fc4070 */
[----:B------:R-:W-:Y:S01]  /*0a30*/  IMAD R25, R5, 0x80, R12 ;  /* 0x0000008005197824 */ /* 0x000fe200078e020c */
[----:B------:R-:W-:Y:S01]  /*0a40*/  ISETP.GT.U32.AND P4, PT, R26, R10, PT ;  /* 0x0000000a1a00720c */ /* 0x000fe20003f84070 */
[----:B------:R-:W-:Y:S01]  /*0a50*/  @!P0 IMAD.MOV R9, RZ, RZ, -R9 ;  /* 0x000000ffff098224 */ /* 0x000fe200078e0a09 */
[----:B------:R-:W-:Y:S01]  /*0a60*/  LOP3.LUT R12, R7, 0x10, RZ, 0xfc, !PT ;  /* 0x00000010070c7812 */ /* 0x000fe200078efcff */
[----:B------:R-:W-:Y:S01]  /*0a70*/  IMAD.MOV.U32 R23, RZ, RZ, R13 ;  /* 0x000000ffff177224 */ /* 0x000fe200078e000d */
[----:B------:R-:W-:Y:S01]  /*0a80*/  IABS R17, R14 ;  /* 0x0000000e00117213 */ /* 0x000fe20000000000 */
[----:B------:R-:W-:Y:S01]  /*0a90*/  IMAD R5, R0, 0x40, R5 ;  /* 0x0000004000057824 */ /* 0x000fe200078e0205 */
[----:B------:R-:W-:Y:S01]  /*0aa0*/  IABS R15, R12 ;  /* 0x0000000c000f7213 */ /* 0x000fe20000000000 */
[----:B------:R-:W-:Y:S01]  /*0ab0*/  @!P1 IMAD.MOV R23, RZ, RZ, -R23 ;  /* 0x000000ffff179224 */ /* 0x000fe200078e0a17 */
[----:B------:R-:W-:Y:S01]  /*0ac0*/  ISETP.GE.AND P0, PT, R12, RZ, PT ;  /* 0x000000ff0c00720c */ /* 0x000fe20003f06270 */
[----:B------:R-:W-:Y:S01]  /*0ad0*/  IMAD.HI.U32 R13, R8, R17, RZ ;  /* 0x00000011080d7227 */ /* 0x000fe200078e00ff */
[----:B------:R-:W-:-:S02]  /*0ae0*/  ISETP.GE.AND P1, PT, R14, RZ, PT ;  /* 0x000000ff0e00720c */ /* 0x000fc40003f26270 */
[----:B------:R-:W-:Y:S01]  /*0af0*/  IABS R22, R5 ;  /* 0x0000000500167213 */ /* 0x000fe20000000000 */
[--C-:B------:R-:W-:Y:S01]  /*0b00*/  @!P4 IMAD.IADD R10, R10, 0x1, -R26.reuse ;  /* 0x000000010a0ac824 */ /* 0x100fe200078e0a1a */
[----:B------:R-:W-:Y:S01]  /*0b10*/  ISETP.GT.U32.AND P4, PT, R26, R2, PT ;  /* 0x000000021a00720c */ /* 0x000fe20003f84070 */
[----:B------:R-:W-:Y:S02]  /*0b20*/  @!P6 IMAD.IADD R11, R11, 0x1, -R26 ;  /* 0x000000010b0be824 */ /* 0x000fe400078e0a1a */
[----:B------:R-:W-:-:S03]  /*0b30*/  IMAD.HI.U32 R12, R8, R15, RZ ;  /* 0x0000000f080c7227 */ /* 0x000fc600078e00ff */
[C---:B------:R-:W-:Y:S01]  /*0b40*/  ISETP.GT.U32.AND P6, PT, R26.reuse, R11, PT ;  /* 0x0000000b1a00720c */ /* 0x040fe20003fc4070 */
[----:B------:R-:W-:Y:S02]  /*0b50*/  IMAD.MOV R12, RZ, RZ, -R12 ;  /* 0x000000ffff0c7224 */ /* 0x000fe400078e0a0c */
[----:B------:R-:W-:Y:S02]  /*0b60*/  IMAD.MOV R13, RZ, RZ, -R13 ;  /* 0x000000ffff0d7224 */ /* 0x000fe400078e0a0d */
[----:B------:R-:W-:Y:S02]  /*0b70*/  IMAD R12, R26, R12, R15 ;  /* 0x0000000c1a0c7224 */ /* 0x000fe400078e020f */
[----:B------:R-:W-:Y:S02]  /*0b80*/  @!P4 IMAD.IADD R2, R2, 0x1, -R26 ;  /* 0x000000010202c824 */ /* 0x000fe400078e0a1a */
[----:B------:R-:W-:Y:S01]  /*0b90*/  IMAD R13, R26, R13, R17 ;  /* 0x0000000d1a0d7224 */ /* 0x000fe200078e0211 */
[----:B------:R-:W-:Y:S01]  /*0ba0*/  IABS R17, R31 ;  /* 0x0000001f00117213 */ /* 0x000fe20000000000 */
[----:B------:R-:W-:Y:S01]  /*0bb0*/  IMAD.HI.U32 R14, R8, R19, RZ ;  /* 0x00000013080e7227 */ /* 0x000fe200078e00ff */
[----:B------:R-:W-:-:S03]  /*0bc0*/  ISETP.GT.U32.AND P4, PT, R26, R2, PT ;  /* 0x000000021a00720c */ /* 0x000fc60003f84070 */
[----:B------:R-:W-:Y:S01]  /*0bd0*/  @!P6 IMAD.IADD R11, R11, 0x1, -R26 ;  /* 0x000000010b0be824 */ /* 0x000fe200078e0a1a */
[----:B------:R-:W-:Y:S01]  /*0be0*/  ISETP.GT.U32.AND P6, PT, R26, R12, PT ;  /* 0x0000000c1a00720c */ /* 0x000fe20003fc4070 */
[----:B------:R-:W-:-:S04]  /*0bf0*/  IMAD.HI.U32 R0, R8, R21, RZ ;  /* 0x0000001508007227 */ /* 0x000fc800078e00ff */
[----:B------:R-:W-:Y:S02]  /*0c00*/  IMAD.MOV R14, RZ, RZ, -R14 ;  /* 0x000000ffff0e7224 */ /* 0x000fe400078e0a0e */
[----:B------:R-:W-:Y:S02]  /*0c10*/  IMAD.MOV R0, RZ, RZ, -R0 ;  /* 0x000000ffff007224 */ /* 0x000fe400078e0a00 */
[--C-:B------:R-:W-:Y:S01]  /*0c20*/  @!P4 IMAD.IADD R2, R2, 0x1, -R26.reuse ;  /* 0x000000010202c824 */ /* 0x100fe200078e0a1a */
[C---:B------:R-:W-:Y:S01]  /*0c30*/  ISETP.GT.U32.AND P4, PT, R26.reuse, R13, PT ;  /* 0x0000000d1a00720c */ /* 0x040fe20003f84070 */
[C---:B------:R-:W-:Y:S01]  /*0c40*/  IMAD R14, R26.reuse, R14, R19 ;  /* 0x0000000e1a0e7224 */ /* 0x040fe200078e0213 */
[----:B------:R-:W-:Y:S01]  /*0c50*/  IABS R19, R32 ;  /* 0x0000002000137213 */ /* 0x000fe20000000000 */
[----:B------:R-:W-:Y:S01]  /*0c60*/  IMAD R15, R26, R0, R21 ;  /* 0x000000001a0f7224 */ /* 0x000fe200078e0215 */
[----:B------:R-:W-:Y:S01]  /*0c70*/  IABS R21, R33 ;  /* 0x0000002100157213 */ /* 0x000fe20000000000 */
[----:B------:R-:W-:-:S02]  /*0c80*/  @!P6 IMAD.IADD R12, R12, 0x1, -R26 ;  /* 0x000000010c0ce824 */ /* 0x000fc400078e0a1a */
[----:B------:R-:W-:-:S03]  /*0c90*/  IMAD.HI.U32 R0, R8, R17, RZ ;  /* 0x0000001108007227 */ /* 0x000fc600078e00ff */
[----:B------:R-:W-:Y:S01]  /*0ca0*/  ISETP.GT.U32.AND P6, PT, R26, R12, PT ;  /* 0x0000000c1a00720c */ /* 0x000fe20003fc4070 */
[----:B------:R-:W-:-:S04]  /*0cb0*/  IMAD.HI.U32 R16, R8, R19, RZ ;  /* 0x0000001308107227 */ /* 0x000fc800078e00ff */
[----:B------:R-:W-:Y:S01]  /*0cc0*/  @!P4 IMAD.IADD R13, R13, 0x1, -R26 ;  /* 0x000000010d0dc824 */ /* 0x000fe200078e0a1a */
[C---:B------:R-:W-:Y:S01]  /*0cd0*/  ISETP.GT.U32.AND P4, PT, R26.reuse, R15, PT ;  /* 0x0000000f1a00720c */ /* 0x040fe20003f84070 */
[----:B------:R-:W-:Y:S02]  /*0ce0*/  IMAD.MOV R0, RZ, RZ, -R0 ;  /* 0x000000ffff007224 */ /* 0x000fe400078e0a00 */
[----:B------:R-:W-:Y:S02]  /*0cf0*/  IMAD.MOV R18, RZ, RZ, -R16 ;  /* 0x000000ffff127224 */ /* 0x000fe400078e0a10 */
[C---:B------:R-:W-:Y:S02]  /*0d00*/  IMAD R16, R26.reuse, R0, R17 ;  /* 0x000000001a107224 */ /* 0x040fe400078e0211 */
[----:B------:R-:W-:Y:S02]  /*0d10*/  IMAD R17, R26, R18, R19 ;  /* 0x000000121a117224 */ /* 0x000fe400078e0213 */
[----:B------:R-:W-:Y:S01]  /*0d20*/  @!P6 IMAD.IADD R12, R12, 0x1, -R26 ;  /* 0x000000010c0ce824 */ /* 0x000fe200078e0a1a */
[----:B------:R-:W-:Y:S01]  /*0d30*/  ISETP.GT.U32.AND P6, PT, R26, R14, PT ;  /* 0x0000000e1a00720c */ /* 0x000fe20003fc4070 */
[----:B------:R-:W-:-:S04]  /*0d40*/  IMAD.HI.U32 R0, R8, R21, RZ ;  /* 0x0000001508007227 */ /* 0x000fc800078e00ff */
[----:B------:R-:W-:Y:S01]  /*0d50*/  @!P4 IMAD.IADD R15, R15, 0x1, -R26 ;  /* 0x000000010f0fc824 */ /* 0x000fe200078e0a1a */
[----:B------:R-:W-:Y:S01]  /*0d60*/  ISETP.GT.U32.AND P4, PT, R26, R17, PT ;  /* 0x000000111a00720c */ /* 0x000fe20003f84070 */
[----:B------:R-:W-:Y:S02]  /*0d70*/  IMAD.MOV.U32 R19, RZ, RZ, R20 ;  /* 0x000000ffff137224 */ /* 0x000fe400078e0014 */
[----:B------:R-:W-:Y:S02]  /*0d80*/  IMAD.MOV R18, RZ, RZ, -R0 ;  /* 0x000000ffff127224 */ /* 0x000fe400078e0a00 */
[----:B------:R-:W-:-:S04]  /*0d90*/  IMAD.HI.U32 R0, R8, R19, RZ ;  /* 0x0000001308007227 */ /* 0x000fc800078e00ff */
[----:B------:R-:W-:Y:S01]  /*0da0*/  IMAD R18, R26, R18, R21 ;  /* 0x000000121a127224 */ /* 0x000fe200078e0215 */
[----:B------:R-:W-:Y:S01]  /*0db0*/  IABS R21, R36 ;  /* 0x0000002400157213 */ /* 0x000fe20000000000 */
[----:B------:R-:W-:Y:S02]  /*0dc0*/  IMAD.MOV R7, RZ, RZ, -R0 ;  /* 0x000000ffff077224 */ /* 0x000fe400078e0a00 */
[--C-:B------:R-:W-:Y:S01]  /*0dd0*/  @!P6 IMAD.IADD R14, R14, 0x1, -R26.reuse ;  /* 0x000000010e0ee824 */ /* 0x100fe200078e0a1a */
[----:B------:R-:W-:Y:S01]  /*0de0*/  ISETP.GT.U32.AND P6, PT, R26, R16, PT ;  /* 0x000000101a00720c */ /* 0x000fe20003fc4070 */
[----:B------:R-:W-:Y:S02]  /*0df0*/  @!P4 IMAD.IADD R17, R17, 0x1, -R26 ;  /* 0x000000011111c824 */ /* 0x000fe400078e0a1a */
[----:B------:R-:W-:-:S03]  /*0e00*/  IMAD.HI.U32 R0, R8, R27, RZ ;  /* 0x0000001b08007227 */ /* 0x000fc600078e00ff */
[C---:B------:R-:W-:Y:S01]  /*0e10*/  ISETP.GT.U32.AND P4, PT, R26.reuse, R17, PT ;  /* 0x000000111a00720c */ /* 0x040fe20003f84070 */
[----:B------:R-:W-:Y:S01]  /*0e20*/  @!P5 IMAD.MOV R10, RZ, RZ, -R10 ;  /* 0x000000ffff0ad224 */ /* 0x000fe200078e0a0a */
[----:B------:R-:W-:Y:S01]  /*0e30*/  ISETP.GT.U32.AND P5, PT, R26, R13, PT ;  /* 0x0000000d1a00720c */ /* 0x000fe20003fa4070 */
[----:B------:R-:W-:Y:S02]  /*0e40*/  IMAD.MOV R20, RZ, RZ, -R0 ;  /* 0x000000ffff147224 */ /* 0x000fe400078e0a00 */
[----:B------:R-:W-:-:S04]  /*0e50*/  IMAD.HI.U32 R0, R8, R21, RZ ;  /* 0x0000001508007227 */ /* 0x000fc800078e00ff */
[----:B------:R-:W-:Y:S01]  /*0e60*/  @!P2 IMAD.MOV R11, RZ, RZ, -R11 ;  /* 0x000000ffff0ba224 */ /* 0x000fe200078e0a0b */
[----:B------:R-:W-:Y:S01]  /*0e70*/  ISETP.GT.U32.AND P2, PT, R26, R15, PT ;  /* 0x0000000f1a00720c */ /* 0x000fe20003f44070 */
[----:B------:R-:W-:Y:S02]  /*0e80*/  IMAD.MOV R0, RZ, RZ, -R0 ;  /* 0x000000ffff007224 */ /* 0x000fe400078e0a00 */
[----:B------:R-:W-:Y:S01]  /*0e90*/  @!P6 IMAD.IADD R16, R16, 0x1, -R26 ;  /* 0x000000011010e824 */ /* 0x000fe200078e0a1a */
[C---:B------:R-:W-:Y:S01]  /*0ea0*/  ISETP.GT.U32.AND P6, PT, R26.reuse, R14, PT ;  /* 0x0000000e1a00720c */ /* 0x040fe20003fc4070 */
[C---:B------:R-:W-:Y:S02]  /*0eb0*/  IMAD R21, R26.reuse, R0, R21 ;  /* 0x000000001a157224 */ /* 0x040fe400078e0215 */
[----:B------:R-:W-:Y:S02]  /*0ec0*/  IMAD.MOV.U32 R0, RZ, RZ, R22 ;  /* 0x000000ffff007224 */ /* 0x000fe400078e0016 */
[----:B------:R-:W-:Y:S01]  /*0ed0*/  @!P5 IMAD.IADD R13, R13, 0x1, -R26 ;  /* 0x000000010d0dd824 */ /* 0x000fe200078e0a1a */
[C---:B------:R-:W-:Y:S01]  /*0ee0*/  ISETP.GT.U32.AND P5, PT, R26.reuse, R18, PT ;  /* 0x000000121a00720c */ /* 0x040fe20003fa4070 */
[C---:B------:R-:W-:Y:S01]  /*0ef0*/  IMAD R19, R26.reuse, R7, R19 ;  /* 0x000000071a137224 */ /* 0x040fe200078e0213 */
[----:B------:R-:W-:Y:S01]  /*0f00*/  IABS R7, R28 ;  /* 0x0000001c00077213 */ /* 0x000fe20000000000 */
[----:B------:R-:W-:-:S02]  /*0f10*/  IMAD R20, R26, R20, R27 ;  /* 0x000000141a147224 */ /* 0x000fc400078e021b */
[----:B------:R-:W-:Y:S01]  /*0f20*/  @!P4 IMAD.IADD R17, R17, 0x1, -R26 ;  /* 0x000000011111c824 */ /* 0x000fe200078e0a1a */
[----:B------:R-:W-:Y:S01]  /*0f30*/  ISETP.GT.U32.AND P4, PT, R26, R21, PT ;  /* 0x000000151a00720c */ /* 0x000fe20003f84070 */
[----:B------:R-:W-:-:S04]  /*0f40*/  IMAD.HI.U32 R3, R3, R0, RZ ;  /* 0x0000000003037227 */ /* 0x000fc800078e00ff */
[----:B------:R-:W-:Y:S01]  /*0f50*/  @!P2 IMAD.IADD R15, R15, 0x1, -R26 ;  /* 0x000000010f0fa824 */ /* 0x000fe200078e0a1a */
[----:B------:R-:W-:Y:S01]  /*0f60*/  ISETP.GT.U32.AND P2, PT, R26, R20, PT ;  /* 0x000000141a00720c */ /* 0x000fe20003f44070 */
[----:B------:R-:W-:Y:S02]  /*0f70*/  IMAD.MOV.U32 R27, RZ, RZ, R7 ;  /* 0x000000ffff1b7224 */ /* 0x000fe400078e0007 */
[----:B------:R-:W-:Y:S02]  /*0f80*/  IMAD.MOV R3, RZ, RZ, -R3 ;  /* 0x000000ffff037224 */ /* 0x000fe400078e0a03 */
[----:B------:R-:W-:Y:S01]  /*0f90*/  IMAD.MOV.U32 R7, RZ, RZ, R2 ;  /* 0x000000ffff077224 */ /* 0x000fe200078e0002 */
[----:B------:R-:W-:Y:S01]  /*0fa0*/  LOP3.LUT R2, R6, 0x7f, RZ, 0xc0, !PT ;  /* 0x0000007f06027812 */ /* 0x000fe200078ec0ff */
[----:B------:R-:W-:-:S04]  /*0fb0*/  IMAD.HI.U32 R8, R8, R27, RZ ;  /* 0x0000001b08087227 */ /* 0x000fc800078e00ff */
[----:B------:R-:W-:Y:S01]  /*0fc0*/  @!P6 IMAD.IADD R14, R14, 0x1, -R26 ;  /* 0x000000010e0ee824 */ /* 0x000fe200078e0a1a */
[----:B------:R-:W-:Y:S01]  /*0fd0*/  ISETP.GT.U32.AND P6, PT, R26, R19, PT ;  /* 0x000000131a00720c */ /* 0x000fe20003fc4070 */
[----:B------:R-:W-:Y:S01]  /*0fe0*/  IMAD R3, R24, R3, R0 ;  /* 0x0000000318037224 */ /* 0x000fe200078e0200 */
[----:B------:R-:W-:Y:S01]  /*0ff0*/  LOP3.LUT R0, R6, 0x60, RZ, 0xc0, !PT ;  /* 0x0000006006007812 */ /* 0x000fe200078ec0ff */
[----:B------:R-:W-:Y:S01]  /*1000*/  @!P3 IMAD.MOV R7, RZ, RZ, -R7 ;  /* 0x000000ffff07b224 */ /* 0x000fe200078e0a07 */
[----:B------:R-:W-:Y:S01]  /*1010*/  ISETP.GT.U32.AND P3, PT, R26, R16, PT ;  /* 0x000000101a00720c */ /* 0x000fe20003f64070 */
[----:B------:R-:W-:Y:S02]  /*1020*/  @!P5 IMAD.IADD R18, R18, 0x1, -R26 ;  /* 0x000000011212d824 */ /* 0x000fe400078e0a1a */
[----:B------:R-:W-:Y:S02]  /*1030*/  IMAD.MOV R8, RZ, RZ, -R8 ;  /* 0x000000ffff087224 */ /* 0x000fe400078e0a08 */
[----:B------:R-:W-:Y:S01]  /*1040*/  @!P4 IMAD.IADD R21, R21, 0x1, -R26 ;  /* 0x000000011515c824 */ /* 0x000fe200078e0a1a */
[----:B------:R-:W-:Y:S01]  /*1050*/  ISETP.GT.U32.AND P4, PT, R24, R3, PT ;  /* 0x000000031800720c */ /* 0x000fe20003f84070 */
[----:B------:R-:W-:Y:S01]  /*1060*/  @!P0 IMAD.MOV R12, RZ, RZ, -R12 ;  /* 0x000000ffff0c8224 */ /* 0x000fe200078e0a0c */
[C---:B------:R-:W-:Y:S01]  /*1070*/  ISETP.GT.U32.AND P0, PT, R26.reuse, R18, PT ;  /* 0x000000121a00720c */ /* 0x040fe20003f04070 */
[----:B------:R-:W-:Y:S01]  /*1080*/  IMAD R22, R26, R8, R27 ;  /* 0x000000081a167224 */ /* 0x000fe200078e021b */
[----:B------:R-:W-:Y:S01]  /*1090*/  LOP3.LUT R8, RZ, R73, RZ, 0x33, !PT ;  /* 0x00000049ff087212 */ /* 0x000fe200078e33ff */
[--C-:B------:R-:W-:Y:S01]  /*10a0*/  @!P2 IMAD.IADD R20, R20, 0x1, -R26.reuse ;  /* 0x000000011414a824 */ /* 0x100fe200078e0a1a */
[----:B------:R-:W-:Y:S01]  /*10b0*/  ISETP.GE.AND P2, PT, R31, RZ, PT ;  /* 0x000000ff1f00720c */ /* 0x000fe20003f46270 */
[--C-:B------:R-:W-:Y:S01]  /*10c0*/  @!P6 IMAD.IADD R19, R19, 0x1, -R26.reuse ;  /* 0x000000011313e824 */ /* 0x100fe200078e0a1a */
[----:B------:R-:W-:Y:S01]  /*10d0*/  ISETP.GT.U32.AND P5, PT, R26, R22, PT ;  /* 0x000000161a00720c */ /* 0x000fe20003fa4070 */
[----:B------:R-:W-:Y:S01]  /*10e0*/  @!P3 IMAD.IADD R16, R16, 0x1, -R26 ;  /* 0x000000011010b824 */ /* 0x000fe200078e0a1a */
[----:B------:R-:W-:Y:S01]  /*10f0*/  ISETP.GE.AND P3, PT, R29, RZ, PT ;  /* 0x000000ff1d00720c */ /* 0x000fe20003f66270 */
[----:B------:R-:W-:Y:S01]  /*1100*/  @!P1 IMAD.MOV R13, RZ, RZ, -R13 ;  /* 0x000000ffff0d9224 */ /* 0x000fe200078e0a0d */
[----:B------:R-:W-:Y:S01]  /*1110*/  ISETP.GE.AND P6, PT, R30, RZ, PT ;  /* 0x000000ff1e00720c */ /* 0x000fe20003fc6270 */
[----:B------:R-:W-:Y:S01]  /*1120*/  @!P4 IMAD.IADD R3, R3, 0x1, -R24 ;  /* 0x000000010303c824 */ /* 0x000fe200078e0a18 */
[----:B------:R-:W-:Y:S01]  /*1130*/  ISETP.GT.U32.AND P1, PT, R26, R19, PT ;  /* 0x000000131a00720c */ /* 0x000fe20003f24070 */
[----:B------:R-:W-:Y:S01]  /*1140*/  @!P0 IMAD.IADD R18, R18, 0x1, -R26 ;  /* 0x0000000112128824 */ /* 0x000fe200078e0a1a */
[----:B------:R-:W-:Y:S01]  /*1150*/  ISETP.GE.AND P0, PT, R33, RZ, PT ;  /* 0x000000ff2100720c */ /* 0x000fe20003f06270 */
[----:B------:R-:W-:Y:S01]  /*1160*/  IMAD.IADD R56, R58, 0x1, R25 ;  /* 0x000000013a387824 */ /* 0x000fe200078e0219 */
[----:B------:R-:W-:Y:S01]  /*1170*/  SHF.R.U32.HI R27, RZ, 0x1, R0 ;  /* 0x00000001ff1b7819 */ /* 0x000fe20000011600 */
[----:B------:R-:W-:Y:S01]  /*1180*/  @!P2 IMAD.MOV R16, RZ, RZ, -R16 ;  /* 0x000000ffff10a224 */ /* 0x000fe200078e0a10 */
[----:B------:R-:W-:Y:S01]  /*1190*/  ISETP.GT.U32.AND P2, PT, R24, R3, PT ;  /* 0x000000031800720c */ /* 0x000fe20003f44070 */
[----:B------:R-:W-:Y:S01]  /*11a0*/  @!P5 IMAD.IADD R22, R22, 0x1, -R26 ;  /* 0x000000011616d824 */ /* 0x000fe200078e0a1a */
[C---:B------:R-:W-:Y:S01]  /*11b0*/  ISETP.GT.U32.AND P5, PT, R26.reuse, R21, PT ;  /* 0x000000151a00720c */ /* 0x040fe20003fa4070 */
[----:B------:R-:W-:Y:S01]  /*11c0*/  @!P3 IMAD.MOV R14, RZ, RZ, -R14 ;  /* 0x000000ffff0eb224 */ /* 0x000fe200078e0a0e */
[C---:B------:R-:W-:Y:S01]  /*11d0*/  ISETP.GT.U32.AND P3, PT, R26.reuse, R20, PT ;  /* 0x000000141a00720c */ /* 0x040fe20003f64070 */
[----:B------:R-:W-:Y:S01]  /*11e0*/  @!P6 IMAD.MOV R15, RZ, RZ, -R15 ;  /* 0x000000ffff0fe224 */ /* 0x000fe200078e0a0f */
[----:B------:R-:W-:Y:S01]  /*11f0*/  ISETP.GT.U32.AND P4, PT, R26, R22, PT ;  /* 0x000000161a00720c */ /* 0x000fe20003f84070 */
[----:B------:R-:W-:Y:S01]  /*1200*/  @!P1 IMAD.IADD R19, R19, 0x1, -R26 ;  /* 0x0000000113139824 */ /* 0x000fe200078e0a1a */
[----:B------:R-:W-:Y:S01]  /*1210*/  ISETP.GE.AND P6, PT, R32, RZ, PT ;  /* 0x000000ff2000720c */ /* 0x000fe20003fc6270 */
[----:B------:R-:W-:Y:S01]  /*1220*/  @!P0 IMAD.MOV R18, RZ, RZ, -R18 ;  /* 0x000000ffff128224 */ /* 0x000fe200078e0a12 */
[----:B------:R-:W-:Y:S01]  /*1230*/  ISETP.GE.AND P1, PT, R34, RZ, PT ;  /* 0x000000ff2200720c */ /* 0x000fe20003f26270 */
[----:B------:R-:W-:Y:S01]  /*1240*/  IMAD.SHL.U32 R0, R2, 0x4, RZ ;  /* 0x0000000402007824 */ /* 0x000fe200078e00ff */
[----:B------:R-:W-:Y:S01]  /*1250*/  ISETP.GE.AND P0, PT, R5, RZ, PT ;  /* 0x000000ff0500720c */ /* 0x000fe20003f06270 */
[----:B------:R-:W-:Y:S01]  /*1260*/  @!P2 IMAD.IADD R3, R3, 0x1, -R24 ;  /* 0x000000010303a824 */ /* 0x000fe200078e0a18 */
[----:B------:R-:W-:Y:S01]  /*1270*/  ISETP.NE.AND P2, PT, R72, RZ, PT ;  /* 0x000000ff4800720c */ /* 0x000fe20003f45270 */
[----:B------:R-:W-:Y:S01]  /*1280*/  @!P5 IMAD.IADD R21, R21, 0x1, -R26 ;  /* 0x000000011515d824 */ /* 0x000fe200078e0a1a */
[----:B------:R-:W-:Y:S01]  /*1290*/  ISETP.GE.AND P5, PT, R36, RZ, PT ;  /* 0x000000ff2400720c */ /* 0x000fe20003fa6270 */
[----:B------:R-:W-:Y:S01]  /*12a0*/  IMAD.MOV.U32 R62, RZ, RZ, R3 ;  /* 0x000000ffff3e7224 */ /* 0x000fe200078e0003 */
[----:B------:R-:W-:Y:S01]  /*12b0*/  SHF.R.U32.HI R3, RZ, 0x6, R6 ;  /* 0x00000006ff037819 */ /* 0x000fe20000011606 */
[--C-:B------:R-:W-:Y:S01]  /*12c0*/  @!P3 IMAD.IADD R20, R20, 0x1, -R26.reuse ;  /* 0x000000011414b824 */ /* 0x100fe200078e0a1a */
[----:B------:R-:W-:Y:S01]  /*12d0*/  ISETP.GE.AND P3, PT, R35, RZ, PT ;  /* 0x000000ff2300720c */ /* 0x000fe20003f66270 */
[----:B------:R-:W-:Y:S01]  /*12e0*/  @!P4 IMAD.IADD R22, R22, 0x1, -R26 ;  /* 0x000000011616c824 */ /* 0x000fe200078e0a1a */
[----:B------:R-:W-:Y:S01]  /*12f0*/  ISETP.GE.AND P4, PT, R28, RZ, PT ;  /* 0x000000ff1c00720c */ /* 0x000fe20003f86270 */
[----:B------:R-:W-:Y:S01]  /*1300*/  @!P6 IMAD.MOV R17, RZ, RZ, -R17 ;  /* 0x000000ffff11e224 */ /* 0x000fe200078e0a11 */
[----:B------:R-:W-:Y:S01]  /*1310*/  ISETP.NE.AND P6, PT, R73, RZ, PT ;  /* 0x000000ff4900720c */ /* 0x000fe20003fc5270 */
[----:B------:R-:W-:Y:S01]  /*1320*/  @!P1 IMAD.MOV R19, RZ, RZ, -R19 ;  /* 0x000000ffff139224 */ /* 0x000fe200078e0a13 */
[----:B------:R-:W-:Y:S01]  /*1330*/  SGXT.U32 R3, R3, 0x1 ;  /* 0x000000010303781a */ /* 0x000fe20000000000 */
[----:B------:R-:W-:Y:S01]  /*1340*/  @!P0 IMAD.MOV R62, RZ, RZ, -R62 ;  /* 0x000000ffff3e8224 */ /* 0x000fe200078e0a3e */
[----:B------:R-:W-:Y:S01]  /*1350*/  ISETP.GT.AND P1, PT, R138, 0x1f, PT ;  /* 0x0000001f8a00780c */ /* 0x000fe20003f24270 */
[----:B------:R-:W-:Y:S01]  /*1360*/  @!P5 IMAD.MOV R21, RZ, RZ, -R21 ;  /* 0x000000ffff15d224 */ /* 0x000fe200078e0a15 */
[----:B------:R-:W-:-:S02]  /*1370*/  SEL R46, R8, R7, !P6 ;  /* 0x00000007082e7207 */ /* 0x000fc40007000000 */
[----:B------:R-:W-:Y:S01]  /*1380*/  @!P2 LOP3.LUT R62, RZ, R72, RZ, 0x33, !PT ;  /* 0x00000048ff3ea212 */ /* 0x000fe200078e33ff */
[----:B------:R-:W-:Y:S01]  /*1390*/  @!P3 IMAD.MOV R20, RZ, RZ, -R20 ;  /* 0x000000ffff14b224 */ /* 0x000fe200078e0a14 */
[C---:B------:R-:W-:Y:S01]  /*13a0*/  ISETP.GE.AND P2, PT, R3.reuse, R60, PT ;  /* 0x0000003c0300720c */ /* 0x040fe20003f46270 */
[----:B------:R-:W-:Y:S01]  /*13b0*/  @!P4 IMAD.MOV R22, RZ, RZ, -R22 ;  /* 0x000000ffff16c224 */ /* 0x000fe200078e0a16 */
[----:B------:R-:W-:Y:S01]  /*13c0*/  SEL R7, RZ, 0x4, !P1 ;  /* 0x00000004ff077807 */ /* 0x000fe20004800000 */
[----:B------:R-:W-:Y:S01]  /*13d0*/  IMAD R62, R62, R61, RZ ;  /* 0x0000003d3e3e7224 */ /* 0x000fe200078e02ff */
[----:B------:R-:W-:Y:S02]  /*13e0*/  LOP3.LUT R71, R3, 0x2, RZ, 0xfc, !PT ;  /* 0x0000000203477812 */ /* 0x000fe400078efcff */
[----:B------:R-:W-:Y:S01]  /*13f0*/  SEL R44, R8, R11, !P6 ;  /* 0x0000000b082c7207 */ /* 0x000fe20007000000 */
[----:B------:R-:W-:Y:S01]  /*1400*/  IMAD.SHL.U32 R128, R62, 0x4, RZ ;  /* 0x000000043e807824 */ /* 0x000fe200078e00ff */
[----:B------:R-:W-:-:S02]  /*1410*/  SEL R11, R7, RZ, !P2 ;  /* 0x000000ff070b7207 */ /* 0x000fc40005000000 */
[-C--:B------:R-:W-:Y:S02]  /*1420*/  ISETP.GE.AND P1, PT, R71, R60.reuse, PT ;  /* 0x0000003c4700720c */ /* 0x080fe40003f26270 */
[----:B------:R-:W-:Y:S02]  /*1430*/  LOP3.LUT R67, R3, 0x6, RZ, 0xfc, !PT ;  /* 0x0000000603437812 */ /* 0x000fe400078efcff */
[----:B------:R-:W-:Y:S02]  /*1440*/  ISETP.NE.U32.AND P4, PT, R11, RZ, PT ;  /* 0x000000ff0b00720c */ /* 0x000fe40003f85070 */
[----:B------:R-:W-:Y:S02]  /*1450*/  SEL R11, R7, RZ, !P1 ;  /* 0x000000ff070b7207 */ /* 0x000fe40004800000 */
[----:B------:R-:W-:Y:S02]  /*1460*/  ISETP.GE.AND P3, PT, R67, R60, PT ;  /* 0x0000003c4300720c */ /* 0x000fe40003f66270 */
[----:B------:R-:W-:-:S02]  /*1470*/  SEL R39, R8, R9, !P6 ;  /* 0x0000000908277207 */ /* 0x000fc40007000000 */
[C---:B------:R-:W-:Y:S02]  /*1480*/  SEL R42, R8.reuse, R10, !P6 ;  /* 0x0000000a082a7207 */ /* 0x040fe40007000000 */
[C---:B------:R-:W-:Y:S02]  /*1490*/  SEL R47, R8.reuse, R12, !P6 ;  /* 0x0000000c082f7207 */ /* 0x040fe40007000000 */
[C---:B------:R-:W-:Y:S02]  /*14a0*/  SEL R48, R8.reuse, R13, !P6 ;  /* 0x0000000d08307207 */ /* 0x040fe40007000000 */
[C---:B------:R-:W-:Y:S02]  /*14b0*/  SEL R49, R8.reuse, R14, !P6 ;  /* 0x0000000e08317207 */ /* 0x040fe40007000000 */
[C---:B------:R-:W-:Y:S02]  /*14c0*/  SEL R50, R8.reuse, R15, !P6 ;  /* 0x0000000f08327207 */ /* 0x040fe40007000000 */
[----:B------:R-:W-:-:S02]  /*14d0*/  SEL R51, R8, R16, !P6 ;  /* 0x0000001008337207 */ /* 0x000fc40007000000 */
[C---:B------:R-:W-:Y:S02]  /*14e0*/  SEL R52, R8.reuse, R17, !P6 ;  /* 0x0000001108347207 */ /* 0x040fe40007000000 */
[C---:B------:R-:W-:Y:S02]  /*14f0*/  SEL R53, R8.reuse, R18, !P6 ;  /* 0x0000001208357207 */ /* 0x040fe40007000000 */
[C---:B------:R-:W-:Y:S02]  /*1500*/  SEL R54, R8.reuse, R19, !P6 ;  /* 0x0000001308367207 */ /* 0x040fe40007000000 */
[C---:B------:R-:W-:Y:S02]  /*1510*/  SEL R32, R8.reuse, R20, !P6 ;  /* 0x0000001408207207 */ /* 0x040fe40007000000 */
[C---:B------:R-:W-:Y:S02]  /*1520*/  SEL R10, R8.reuse, R21, !P6 ;  /* 0x00000015080a7207 */ /* 0x040fe40007000000 */
[----:B------:R-:W-:-:S02]  /*1530*/  SEL R9, R8, R22, !P6 ;  /* 0x0000001608097207 */ /* 0x000fc40007000000 */
[----:B------:R-:W-:Y:S02]  /*1540*/  SEL R8, R8, R23, !P6 ;  /* 0x0000001708087207 */ /* 0x000fe40007000000 */
[----:B------:R-:W-:Y:S01]  /*1550*/  ISETP.NE.U32.AND P5, PT, R11, RZ, PT ;  /* 0x000000ff0b00720c */ /* 0x000fe20003fa5070 */
[----:B----4-:R-:W-:Y:S01]  /*1560*/  IMAD R11, R3, R74, RZ ;  /* 0x0000004a030b7224 */ /* 0x010fe200078e02ff */
[----:B------:R-:W-:Y:S02]  /*1570*/  SEL R13, R7, RZ, !P3 ;  /* 0x000000ff070d7207 */ /* 0x000fe40005800000 */
[----:B------:R-:W-:Y:S02]  /*1580*/  IADD3 R38, P6, R128, UR6, RZ ;  /* 0x0000000680267c10 */ /* 0x000fe4000ffde0ff */
[----:B------:R-:W-:Y:S01]  /*1590*/  ISETP.NE.U32.AND P3, PT, R13, RZ, PT ;  /* 0x000000ff0d00720c */ /* 0x000fe20003f65070 */
[----:B------:R-:W-:Y:S01]  /*15a0*/  IMAD R13, R74, 0x2, R11 ;  /* 0x000000024a0d7824 */ /* 0x000fe200078e020b */
[----:B------:R-:W-:-:S02]  /*15b0*/  LEA.HI.X.SX32 R40, R62, UR7, 0x2, P6 ;  /* 0x000000073e287c11 */ /* 0x000fc4000b0f16ff */
[----:B------:R-:W-:Y:S02]  /*15c0*/  LEA R90, P6, R11, R38, 0x2 ;  /* 0x000000260b5a7211 */ /* 0x000fe400078c10ff */
[----:B------:R-:W-:Y:S02]  /*15d0*/  LOP3.LUT R69, R3, 0x4, RZ, 0xfc, !PT ;  /* 0x0000000403457812 */ /* 0x000fe400078efcff */
[----:B------:R-:W-:Y:S01]  /*15e0*/  LEA.HI.X.SX32 R91, R11, R40, 0x2, P6 ;  /* 0x000000280b5b7211 */ /* 0x000fe200030f16ff */
[----:B------:R-:W-:Y:S01]  /*15f0*/  VIADD R11, R56, UR12 ;  /* 0x0000000c380b7c36 */ /* 0x000fe20008000000 */
[----:B------:R-:W-:Y:S02]  /*1600*/  LEA R92, P6, R13, R38, 0x2 ;  /* 0x000000260d5c7211 */ /* 0x000fe400078c10ff */
[----:B------:R-:W-:Y:S02]  /*1610*/  ISETP.GE.AND P2, PT, R69, R60, PT ;  /* 0x0000003c4500720c */ /* 0x000fe40003f46270 */
[----:B------:R-:W-:Y:S01]  /*1620*/  LEA.HI.X.SX32 R93, R13, R40, 0x2, P6 ;  /* 0x000000280d5d7211 */ /* 0x000fe200030f16ff */
[C---:B------:R-:W-:Y:S01]  /*1630*/  IMAD R13, R74.reuse, 0x2, R13 ;  /* 0x000000024a0d7824 */ /* 0x040fe200078e020d */
[----:B------:R-:W-:Y:S01]  /*1640*/  SEL R12, R7, RZ, !P2 ;  /* 0x000000ff070c7207 */ /* 0x000fe20005000000 */
[----:B------:R-:W-:Y:S01]  /*1650*/  @!PT LDS RZ, [RZ] ;  /* 0x00000000fffff984 */ /* 0x000fe20000000800 */
[----:B------:R-:W-:Y:S01]  /*1660*/  @!PT LDS RZ, [RZ] ;  /* 0x00000000fffff984 */ /* 0x000fe20000000800 */
[----:B------:R-:W-:Y:S01]  /*1670*/  @!PT LDS RZ, [RZ] ;  /* 0x00000000fffff984 */ /* 0x000fe20000000800 */
[----:B------:R-:W-:Y:S01]  /*1680*/  LDGSTS.E [R11], desc[UR14][R90.64], P4 ;  /* 0x000000005a0b7fae */ /* 0x000fe2000a12184e */
[C---:B------:R-:W-:Y:S01]  /*1690*/  LOP3.LUT R61, R3.reuse, 0xc, RZ, 0xfc, !PT ;  /* 0x0000000c033d7812 */ /* 0x040fe200078efcff */
[----:B------:R-:W-:Y:S01]  /*16a0*/  IMAD R81, R74, 0x2, R13 ;  /* 0x000000024a517824 */ /* 0x000fe200078e020d */
[----:B------:R-:W-:Y:S01]  /*16b0*/  ISETP.NE.U32.AND P1, PT, R12, RZ, PT ;  /* 0x000000ff0c00720c */ /* 0x000fe20003f25070 */
[----:B------:R1:W-:Y:S01]  /*16c0*/  LDGSTS.E [R11+0x8], desc[UR14][R92.64], P5 ;  /* 0x000080005c0b7fae */ /* 0x0003e2000a92184e */
[----:B------:R-:W-:-:S02]  /*16d0*/  LOP3.LUT R65, R3, 0x8, RZ, 0xfc, !PT ;  /* 0x0000000803417812 */ /* 0x000fc400078efcff */
[-C--:B------:R-:W-:Y:S02]  /*16e0*/  ISETP.GE.AND P6, PT, R61, R60.reuse, PT ;  /* 0x0000003c3d00720c */ /* 0x080fe40003fc6270 */
[----:B------:R-:W-:Y:S02]  /*16f0*/  LOP3.LUT R22, R56, 0x10, RZ, 0x3c, !PT ;  /* 0x0000001038167812 */ /* 0x000fe400078e3cff */
[----:B------:R-:W-:Y:S02]  /*1700*/  ISETP.GE.AND P2, PT, R65, R60, PT ;  /* 0x0000003c4100720c */ /* 0x000fe40003f46270 */
[----:B------:R-:W-:Y:S02]  /*1710*/  LEA R94, P4, R13, R38, 0x2 ;  /* 0x000000260d5e7211 */ /* 0x000fe400078810ff */
[----:B------:R-:W-:Y:S01]  /*1720*/  SEL R14, R7, RZ, !P6 ;  /* 0x000000ff070e7207 */ /* 0x000fe20007000000 */
[----:B-1----:R-:W-:Y:S01]  /*1730*/  VIADD R11, R22, UR12 ;  /* 0x0000000c160b7c36 */ /* 0x002fe20008000000 */
[----:B------:R-:W-:-:S02]  /*1740*/  LOP3.LUT R63, R3, 0xa, RZ, 0xfc, !PT ;  /* 0x0000000a033f7812 */ /* 0x000fc400078efcff */
[----:B------:R-:W-:Y:S02]  /*1750*/  LEA R96, P6, R81, R38, 0x2 ;  /* 0x0000002651607211 */ /* 0x000fe400078c10ff */
[----:B------:R-:W-:Y:S02]  /*1760*/  SEL R12, R7, RZ, !P2 ;  /* 0x000000ff070c7207 */ /* 0x000fe40005000000 */
[----:B------:R-:W-:Y:S02]  /*1770*/  LEA.HI.X.SX32 R95, R13, R40, 0x2, P4 ;  /* 0x000000280d5f7211 */ /* 0x000fe400020f16ff */
[----:B------:R-:W-:Y:S02]  /*1780*/  ISETP.GE.AND P5, PT, R63, R60, PT ;  /* 0x0000003c3f00720c */ /* 0x000fe40003fa6270 */
[----:B------:R-:W-:Y:S01]  /*1790*/  LEA.HI.X.SX32 R97, R81, R40, 0x2, P6 ;  /* 0x0000002851617211 */ /* 0x000fe200030f16ff */
[----:B------:R-:W-:Y:S01]  /*17a0*/  IMAD R81, R74, 0x2, R81 ;  /* 0x000000024a517824 */ /* 0x000fe200078e0251 */
[----:B------:R-:W-:Y:S01]  /*17b0*/  LOP3.LUT R59, R3, 0xe, RZ, 0xfc, !PT ;  /* 0x0000000e033b7812 */ /* 0x000fe200078efcff */
[----:B------:R-:W-:Y:S01]  /*17c0*/  LDGSTS.E [R11], desc[UR14][R94.64], P1 ;  /* 0x000000005e0b7fae */ /* 0x000fe2000892184e */
[----:B------:R-:W-:Y:S01]  /*17d0*/  ISETP.NE.U32.AND P2, PT, R12, RZ, PT ;  /* 0x000000ff0c00720c */ /* 0x000fe20003f45070 */
[C---:B------:R-:W-:Y:S01]  /*17e0*/  IMAD R83, R74.reuse, 0x2, R81 ;  /* 0x000000024a537824 */ /* 0x040fe200078e0251 */
[----:B------:R-:W-:Y:S01]  /*17f0*/  SEL R12, R7, RZ, !P5 ;  /* 0x000000ff070c7207 */ /* 0x000fe20006800000 */
[----:B------:R1:W-:Y:S01]  /*1800*/  LDGSTS.E [R11+0x8], desc[UR14][R96.64], P3 ;  /* 0x00008000600b7fae */ /* 0x0003e2000992184e */
[----:B------:R-:W-:Y:S01]  /*1810*/  LOP3.LUT R57, R3, 0x10, RZ, 0xfc, !PT ;  /* 0x0000001003397812 */ /* 0x000fe200078efcff */
[----:B------:R-:W-:Y:S01]  /*1820*/  IMAD R121, R74, 0x2, R83 ;  /* 0x000000024a797824 */ /* 0x000fe200078e0253 */
[----:B------:R-:W-:-:S02]  /*1830*/  ISETP.GE.AND P3, PT, R59, R60, PT ;  /* 0x0000003c3b00720c */ /* 0x000fc40003f66270 */
[----:B------:R-:W-:Y:S01]  /*1840*/  ISETP.NE.U32.AND P4, PT, R12, RZ, PT ;  /* 0x000000ff0c00720c */ /* 0x000fe20003f85070 */
[C---:B------:R-:W-:Y:S01]  /*1850*/  IMAD R123, R74.reuse, 0x2, R121 ;  /* 0x000000024a7b7824 */ /* 0x040fe200078e0279 */
[----:B------:R-:W-:Y:S02]  /*1860*/  ISETP.GE.AND P6, PT, R57, R60, PT ;  /* 0x0000003c3900720c */ /* 0x000fe40003fc6270 */
[----:B------:R-:W-:Y:S01]  /*1870*/  LEA R12, P1, R81, R38, 0x2 ;  /* 0x00000026510c7211 */ /* 0x000fe200078210ff */
[----:B------:R-:W-:Y:S01]  /*1880*/  IMAD R125, R74, 0x2, R123 ;  /* 0x000000024a7d7824 */ /* 0x000fe200078e027b */
[----:B------:R-:W-:Y:S02]  /*1890*/  LOP3.LUT R23, R3, 0x12, RZ, 0xfc, !PT ;  /* 0x0000001203177812 */ /* 0x000fe400078efcff */
[----:B------:R-:W-:Y:S01]  /*18a0*/  ISETP.NE.U32.AND P5, PT, R14, RZ, PT ;  /* 0x000000ff0e00720c */ /* 0x000fe20003fa5070 */
[----:B------:R-:W-:Y:S01]  /*18b0*/  IMAD R127, R74, 0x2, R125 ;  /* 0x000000024a7f7824 */ /* 0x000fe200078e027d */
[----:B------:R-:W-:-:S02]  /*18c0*/  SEL R15, R7, RZ, !P3 ;  /* 0x000000ff070f7207 */ /* 0x000fc40005800000 */
[----:B------:R-:W-:Y:S01]  /*18d0*/  LEA R14, P3, R83, R38, 0x2 ;  /* 0x00000026530e7211 */ /* 0x000fe200078610ff */
[----:B------:R-:W-:Y:S01]  /*18e0*/  IMAD R129, R74, 0x2, R127 ;  /* 0x000000024a817824 */ /* 0x000fe200078e027f */
[----:B------:R-:W-:Y:S02]  /*18f0*/  LOP3.LUT R20, R56, 0x20, RZ, 0x3c, !PT ;  /* 0x0000002038147812 */ /* 0x000fe400078e3cff */
[----:B------:R-:W-:Y:S01]  /*1900*/  SEL R16, R7, RZ, !P6 ;  /* 0x000000ff07107207 */ /* 0x000fe20007000000 */
[----:B------:R-:W-:Y:S01]  /*1910*/  IMAD R131, R74, 0x2, R129 ;  /* 0x000000024a837824 */ /* 0x000fe200078e0281 */
[----:B------:R-:W-:Y:S01]  /*1920*/  LEA.HI.X.SX32 R13, R81, R40, 0x2, P1 ;  /* 0x00000028510d7211 */ /* 0x000fe200008f16ff */
[----:B-1----:R-:W-:Y:S01]  /*1930*/  VIADD R11, R20, UR12 ;  /* 0x0000000c140b7c36 */ /* 0x002fe20008000000 */
[----:B------:R-:W-:Y:S02]  /*1940*/  ISETP.GE.AND P6, PT, R23, R60, PT ;  /* 0x0000003c1700720c */ /* 0x000fe40003fc6270 */
[----:B------:R-:W-:-:S02]  /*1950*/  ISETP.NE.U32.AND P1, PT, R15, RZ, PT ;  /* 0x000000ff0f00720c */ /* 0x000fc40003f25070 */
[----:B------:R-:W-:Y:S01]  /*1960*/  LEA.HI.X.SX32 R15, R83, R40, 0x2, P3 ;  /* 0x00000028530f7211 */ /* 0x000fe200018f16ff */
[----:B------:R1:W-:Y:S01]  /*1970*/  LDGSTS.E [R11], desc[UR14][R12.64], P2 ;  /* 0x000000000c0b7fae */ /* 0x0003e2000912184e */
[----:B------:R-:W-:Y:S02]  /*1980*/  ISETP.NE.U32.AND P3, PT, R16, RZ, PT ;  /* 0x000000ff1000720c */ /* 0x000fe40003f65070 */
[----:B------:R-:W-:Y:S01]  /*1990*/  SEL R16, R7, RZ, !P6 ;  /* 0x000000ff07107207 */ /* 0x000fe20007000000 */
[----:B------:R2:W-:Y:S01]  /*19a0*/  LDGSTS.E [R11+0x8], desc[UR14][R14.64], P4 ;  /* 0x000080000e0b7fae */ /* 0x0005e2000a12184e */
[----:B------:R-:W-:Y:S02]  /*19b0*/  LEA R24, P6, R121, R38, 0x2 ;  /* 0x0000002679187211 */ /* 0x000fe400078c10ff */
[----:B------:R-:W-:Y:S02]  /*19c0*/  LOP3.LUT R21, R3, 0x14, RZ, 0xfc, !PT ;  /* 0x0000001403157812 */ /* 0x000fe400078efcff */
[----:B------:R-:W-:-:S02]  /*19d0*/  LOP3.LUT R18, R56, 0x30, RZ, 0x3c, !PT ;  /* 0x0000003038127812 */ /* 0x000fc400078e3cff */
[----:B------:R-:W-:Y:S02]  /*19e0*/  LEA.HI.X.SX32 R25, R121, R40, 0x2, P6 ;  /* 0x0000002879197211 */ /* 0x000fe400030f16ff */
[----:B-1----:R-:W-:Y:S02]  /*19f0*/  LEA R12, P6, R123, R38, 0x2 ;  /* 0x000000267b0c7211 */ /* 0x002fe400078c10ff */
[----:B------:R-:W-:Y:S01]  /*1a00*/  ISETP.GE.AND P4, PT, R21, R60, PT ;  /* 0x0000003c1500720c */ /* 0x000fe20003f86270 */
[----:B--2---:R-:W-:Y:S01]  /*1a10*/  VIADD R11, R18, UR12 ;  /* 0x0000000c120b7c36 */ /* 0x004fe20008000000 */
[----:B------:R-:W-:Y:S02]  /*1a20*/  LEA.HI.X.SX32 R13, R123, R40, 0x2, P6 ;  /* 0x000000287b0d7211 */ /* 0x000fe400030f16ff */
[----:B------:R-:W-:Y:S02]  /*1a30*/  SEL R14, R7, RZ, !P4 ;  /* 0x000000ff070e7207 */ /* 0x000fe40006000000 */
[----:B------:R-:W-:Y:S01]  /*1a40*/  LEA R28, P6, R125, R38, 0x2 ;  /* 0x000000267d1c7211 */ /* 0x000fe200078c10ff */
[----:B------:R-:W-:Y:S01]  /*1a50*/  LDGSTS.E [R11], desc[UR14][R24.64], P5 ;  /* 0x00000000180b7fae */ /* 0x000fe2000a92184e */
[----:B------:R-:W-:-:S02]  /*1a60*/  ISETP.NE.U32.AND P4, PT, R16, RZ, PT ;  /* 0x000000ff1000720c */ /* 0x000fc40003f85070 */
[----:B------:R-:W-:Y:S01]  /*1a70*/  LOP3.LUT R19, R3, 0x16, RZ, 0xfc, !PT ;  /* 0x0000001603137812 */ /* 0x000fe200078efcff */
[----:B------:R1:W-:Y:S01]  /*1a80*/  LDGSTS.E [R11+0x8], desc[UR14][R12.64], P1 ;  /* 0x000080000c0b7fae */ /* 0x0003e2000892184e */
[----:B------:R-:W-:Y:S02]  /*1a90*/  LOP3.LUT R16, R56, 0x40, RZ, 0x3c, !PT ;  /* 0x0000004038107812 */ /* 0x000fe400078e3cff */
[----:B------:R-:W-:Y:S02]  /*1aa0*/  LEA.HI.X.SX32 R29, R125, R40, 0x2, P6 ;  /* 0x000000287d1d7211 */ /* 0x000fe400030f16ff */
[----:B------:R-:W-:Y:S01]  /*1ab0*/  LEA R30, P6, R127, R38, 0x2 ;  /* 0x000000267f1e7211 */ /* 0x000fe200078c10ff */
[----:B------:R-:W-:Y:S01]  /*1ac0*/  VIADD R35, R16, UR12 ;  /* 0x0000000c10237c36 */ /* 0x000fe20008000000 */
[----:B------:R-:W-:Y:S02]  /*1ad0*/  ISETP.GE.AND P2, PT, R19, R60, PT ;  /* 0x0000003c1300720c */ /* 0x000fe40003f46270 */
[----:B------:R-:W-:-:S02]  /*1ae0*/  LOP3.LUT R0, R0, R27, RZ, 0x3c, !PT ;  /* 0x0000001b00007212 */ /* 0x000fc400078e3cff */
[----:B------:R-:W-:Y:S01]  /*1af0*/  LEA.HI.X.SX32 R31, R127, R40, 0x2, P6 ;  /* 0x000000287f1f7211 */ /* 0x000fe200030f16ff */
[C---:B-1----:R-:W-:Y:S01]  /*1b00*/  IMAD R11, R74.reuse, 0x2, R131 ;  /* 0x000000024a0b7824 */ /* 0x042fe200078e0283 */
[----:B------:R-:W-:Y:S01]  /*1b10*/  SEL R15, R7, RZ, !P2 ;  /* 0x000000ff070f7207 */ /* 0x000fe20005000000 */
[----:B------:R1:W-:Y:S01]  /*1b20*/  LDGSTS.E [R35], desc[UR14][R28.64], P3 ;  /* 0x000000001c237fae */ /* 0x0003e2000992184e */
[----:B------:R-:W-:Y:S01]  /*1b30*/  LOP3.LUT R17, R3, 0x18, RZ, 0xfc, !PT ;  /* 0x0000001803117812 */ /* 0x000fe200078efcff */
[C---:B------:R-:W-:Y:S01]  /*1b40*/  IMAD R27, R74.reuse, 0x2, R11 ;  /* 0x000000024a1b7824 */ /* 0x040fe200078e020b */
[----:B------:R-:W-:Y:S01]  /*1b50*/  ISETP.NE.U32.AND P5, PT, R15, RZ, PT ;  /* 0x000000ff0f00720c */ /* 0x000fe20003fa5070 */
[----:B------:R2:W-:Y:S01]  /*1b60*/  LDGSTS.E [R35+0x8], desc[UR14][R30.64], P4 ;  /* 0x000080001e237fae */ /* 0x0005e2000a12184e */
[----:B------:R-:W-:Y:S01]  /*1b70*/  ISETP.GE.AND P1, PT, R17, R60, PT ;  /* 0x0000003c1100720c */ /* 0x000fe20003f26270 */
[----:B------:R-:W-:Y:S01]  /*1b80*/  IMAD R33, R74, 0x2, R27 ;  /* 0x000000024a217824 */ /* 0x000fe200078e021b */
[----:B------:R-:W-:-:S02]  /*1b90*/  LEA R26, P3, R27, R38, 0x2 ;  /* 0x000000261b1a7211 */ /* 0x000fc400078610ff */
[----:B------:R-:W-:Y:S02]  /*1ba0*/  LOP3.LUT R15, R3, 0x1a, RZ, 0xfc, !PT ;  /* 0x0000001a030f7812 */ /* 0x000fe400078efcff */
[----:B------:R-:W-:Y:S02]  /*1bb0*/  LEA R24, P4, R11, R38, 0x2 ;  /* 0x000000260b187211 */ /* 0x000fe400078810ff */
[----:B------:R-:W-:Y:S02]  /*1bc0*/  LOP3.LUT R13, R3, 0x1c, RZ, 0xfc, !PT ;  /* 0x0000001c030d7812 */ /* 0x000fe400078efcff */
[----:B------:R-:W-:Y:S02]  /*1bd0*/  LEA.HI.X.SX32 R27, R27, R40, 0x2, P3 ;  /* 0x000000281b1b7211 */ /* 0x000fe400018f16ff */
[----:B------:R-:W-:Y:S02]  /*1be0*/  ISETP.NE.U32.AND P2, PT, R14, RZ, PT ;  /* 0x000000ff0e00720c */ /* 0x000fe40003f45070 */
[----:B-1----:R-:W-:-:S02]  /*1bf0*/  LEA R28, P3, R33, R38, 0x2 ;  /* 0x00000026211c7211 */ /* 0x002fc400078610ff */
[----:B------:R-:W-:Y:S02]  /*1c00*/  SEL R14, R7, RZ, !P1 ;  /* 0x000000ff070e7207 */ /* 0x000fe40004800000 */
[----:B------:R-:W-:Y:S02]  /*1c10*/  ISETP.GE.AND P6, PT, R15, R60, PT ;  /* 0x0000003c0f00720c */ /* 0x000fe40003fc6270 */
[----:B------:R-:W-:Y:S01]  /*1c20*/  LEA.HI.X.SX32 R25, R11, R40, 0x2, P4 ;  /* 0x000000280b197211 */ /* 0x000fe200020f16ff */
[----:B------:R-:W-:Y:S01]  /*1c30*/  IMAD R11, R74, 0x2, R33 ;  /* 0x000000024a0b7824 */ /* 0x000fe200078e0221 */
[----:B------:R-:W-:Y:S02]  /*1c40*/  ISETP.GE.AND P4, PT, R13, R60, PT ;  /* 0x0000003c0d00720c */ /* 0x000fe40003f86270 */
[----:B------:R-:W-:Y:S02]  /*1c50*/  LEA.HI.X.SX32 R29, R33, R40, 0x2, P3 ;  /* 0x00000028211d7211 */ /* 0x000fe400018f16ff */
[----:B------:R-:W-:-:S02]  /*1c60*/  ISETP.NE.U32.AND P1, PT, R14, RZ, PT ;  /* 0x000000ff0e00720c */ /* 0x000fc40003f25070 */
[----:B------:R-:W-:Y:S02]  /*1c70*/  LOP3.LUT R12, R56, 0x50, RZ, 0x3c, !PT ;  /* 0x00000050380c7812 */ /* 0x000fe400078e3cff */
[----:B--2---:R-:W-:Y:S02]  /*1c80*/  SEL R31, R7, RZ, !P6 ;  /* 0x000000ff071f7207 */ /* 0x004fe40007000000 */
[-C--:B------:R-:W-:Y:S01]  /*1c90*/  LEA R36, P3, R131, R38.reuse, 0x2 ;  /* 0x0000002683247211 */ /* 0x080fe200078610ff */
[----:B------:R-:W-:Y:S01]  /*1ca0*/  VIADD R41, R12, UR12 ;  /* 0x0000000c0c297c36 */ /* 0x000fe20008000000 */
[----:B------:R-:W-:Y:S02]  /*1cb0*/  LOP3.LUT R14, R6, 0x1f, RZ, 0xc0, !PT ;  /* 0x0000001f060e7812 */ /* 0x000fe400078ec0ff */
[----:B------:R-:W-:Y:S02]  /*1cc0*/  LEA R34, P6, R129, R38, 0x2 ;  /* 0x0000002681227211 */ /* 0x000fe400078c10ff */
[----:B------:R-:W-:-:S02]  /*1cd0*/  SEL R33, R7, RZ, !P4 ;  /* 0x000000ff07217207 */ /* 0x000fc40006000000 */
[-C--:B------:R-:W-:Y:S02]  /*1ce0*/  LEA.HI.X.SX32 R37, R131, R40.reuse, 0x2, P3 ;  /* 0x0000002883257211 */ /* 0x080fe400018f16ff */
[----:B------:R-:W-:Y:S02]  /*1cf0*/  LEA.HI.X.SX32 R35, R129, R40, 0x2, P6 ;  /* 0x0000002881237211 */ /* 0x000fe400030f16ff */
[----:B------:R-:W-:Y:S01]  /*1d00*/  ISETP.NE.U32.AND P3, PT, R33, RZ, PT ;  /* 0x000000ff2100720c */ /* 0x000fe20003f65070 */
[----:B------:R-:W-:Y:S01]  /*1d10*/  IMAD R33, R14, R75, RZ ;  /* 0x0000004b0e217224 */ /* 0x000fe200078e02ff */
[----:B------:R-:W-:Y:S01]  /*1d20*/  LEA R30, P6, R11, R38, 0x2 ;  /* 0x000000260b1e7211 */ /* 0x000fe200078c10ff */
[----:B------:R1:W-:Y:S01]  /*1d30*/  LDGSTS.E [R41], desc[UR14][R34.64], P2 ;  /* 0x0000000022297fae */ /* 0x0003e2000912184e */
[----:B------:R-:W-:Y:S02]  /*1d40*/  ISETP.NE.U32.AND P4, PT, R31, RZ, PT ;  /* 0x000000ff1f00720c */ /* 0x000fe40003f85070 */
[----:B------:R-:W-:Y:S01]  /*1d50*/  LEA.HI.X.SX32 R31, R11, R40, 0x2, P6 ;  /* 0x000000280b1f7211 */ /* 0x000fe200030f16ff */
[----:B------:R2:W-:Y:S01]  /*1d60*/  LDGSTS.E [R41+0x8], desc[UR14][R36.64], P5 ;  /* 0x0000800024297fae */ /* 0x0005e2000a92184e */
[----:B------:R-:W-:Y:S01]  /*1d70*/  LEA R85, P2, R33, UR4, 0x2 ;  /* 0x0000000421557c11 */ /* 0x000fe2000f8410ff */
[----:B------:R-:W-:Y:S01]  /*1d80*/  ULDC UR4, c[0x0][0x240] ;  /* 0x0000900000047ab9 */ /* 0x000fe20000000800 */
[----:B------:R-:W-:Y:S01]  /*1d90*/  LOP3.LUT R11, R3, 0x1e, RZ, 0xfc, !PT ;  /* 0x0000001e030b7812 */ /* 0x000fe200078efcff */
[----:B------:R-:W-:Y:S01]  /*1da0*/  IMAD R38, R46, UR4, RZ ;  /* 0x000000042e267c24 */ /* 0x000fe2000f8e02ff */
[----:B------:R-:W-:Y:S01]  /*1db0*/  LEA.HI.X.SX32 R45, R33, UR5, 0x2, P2 ;  /* 0x00000005212d7c11 */ /* 0x000fe200090f16ff */
[----:B------:R-:W-:Y:S01]  /*1dc0*/  IMAD R33, R39, UR4, RZ ;  /* 0x0000000427217c24 */ /* 0x000fe2000f8e02ff */
[-C--:B------:R-:W-:Y:S01]  /*1dd0*/  ISETP.GE.AND P5, PT, R11, R60.reuse, PT ;  /* 0x0000003c0b00720c */ /* 0x080fe20003fa6270 */
[----:B-1----:R-:W-:Y:S01]  /*1de0*/  IMAD R34, R42, UR4, RZ ;  /* 0x000000042a227c24 */ /* 0x002fe2000f8e02ff */
[----:B------:R-:W-:Y:S01]  /*1df0*/  ISETP.GE.AND P2, PT, R14, R60, PT ;  /* 0x0000003c0e00720c */ /* 0x000fe20003f46270 */
[----:B------:R-:W-:Y:S01]  /*1e00*/  IMAD R35, R44, UR4, RZ ;  /* 0x000000042c237c24 */ /* 0x000fe2000f8e02ff */
[----:B------:R-:W-:Y:S01]  /*1e10*/  SEL R43, R7, RZ, !P5 ;  /* 0x000000ff072b7207 */ /* 0x000fe20006800000 */
[----:B------:R-:W-:Y:S01]  /*1e20*/  IMAD R39, R47, UR4, RZ ;  /* 0x000000042f277c24 */ /* 0x000fe2000f8e02ff */
[-C--:B------:R-:W-:Y:S01]  /*1e30*/  LEA R118, P5, R33, R85.reuse, 0x2 ;  /* 0x0000005521767211 */ /* 0x080fe200078a10ff */
[----:B--2---:R-:W-:Y:S01]  /*1e40*/  IMAD R36, R48, UR4, RZ ;  /* 0x0000000430247c24 */ /* 0x004fe2000f8e02ff */
[----:B------:R-:W-:Y:S01]  /*1e50*/  LEA R114, P6, R34, R85, 0x2 ;  /* 0x0000005522727211 */ /* 0x000fe200078c10ff */
[----:B------:R-:W-:Y:S01]  /*1e60*/  IMAD R37, R49, UR4, RZ ;  /* 0x0000000431257c24 */ /* 0x000fe2000f8e02ff */
[----:B------:R-:W-:Y:S01]  /*1e70*/  LEA.HI.X.SX32 R119, R33, R45, 0x2, P5 ;  /* 0x0000002d21777211 */ /* 0x000fe200028f16ff */
[----:B------:R-:W-:Y:S01]  /*1e80*/  IMAD R40, R50, UR4, RZ ;  /* 0x0000000432287c24 */ /* 0x000fe2000f8e02ff */
        /* <DEDUP_REMOVED lines=17> */
[----:B------:R-:W-:Y:S01]  /*1fa0*/  VIADD R35, R0, UR12 ;  /* 0x0000000c00237c36 */ /* 0x000fe20008000000 */
[----:B------:R-:W-:-:S02]  /*1fb0*/  LEA.HI.X.SX32 R105, R36, R45, 0x2, P6 ;  /* 0x0000002d24697211 */ /* 0x000fc400030f16ff */
[----:B------:R-:W-:Y:S02]  /*1fc0*/  CS2R R38, SRZ ;  /* 0x0000000000267805 */ /* 0x000fe4000001ff00 */
[----:B------:R-:W-:Y:S02]  /*1fd0*/  LEA R108, P6, R40, R85, 0x2 ;  /* 0x00000055286c7211 */ /* 0x000fe400078c10ff */
[----:B------:R-:W-:Y:S02]  /*1fe0*/  CS2R R46, SRZ ;  /* 0x00000000002e7805 */ /* 0x000fe4000001ff00 */
[----:B------:R-:W-:Y:S02]  /*1ff0*/  LEA.HI.X.SX32 R107, R37, R45, 0x2, P5 ;  /* 0x0000002d256b7211 */ /* 0x000fe400028f16ff */
[----:B------:R-:W-:Y:S02]  /*2000*/  CS2R R36, SRZ ;  /* 0x0000000000247805 */ /* 0x000fe4000001ff00 */
[----:B------:R-:W-:-:S02]  /*2010*/  LEA R110, P5, R41, R85, 0x2 ;  /* 0x00000055296e7211 */ /* 0x000fc400078a10ff */
[----:B------:R-:W-:Y:S02]  /*2020*/  CS2R R48, SRZ ;  /* 0x0000000000307805 */ /* 0x000fe4000001ff00 */
[----:B------:R-:W-:Y:S02]  /*2030*/  LEA.HI.X.SX32 R109, R40, R45, 0x2, P6 ;  /* 0x0000002d286d7211 */ /* 0x000fe400030f16ff */
[----:B------:R-:W-:Y:S02]  /*2040*/  CS2R R50, SRZ ;  /* 0x0000000000327805 */ /* 0x000fe4000001ff00 */
[----:B------:R-:W-:Y:S02]  /*2050*/  LEA R76, P6, R42, R85, 0x2 ;  /* 0x000000552a4c7211 */ /* 0x000fe400078c10ff */
[----:B------:R-:W-:Y:S02]  /*2060*/  CS2R R52, SRZ ;  /* 0x0000000000347805 */ /* 0x000fe4000001ff00 */
[----:B------:R-:W-:-:S02]  /*2070*/  LEA.HI.X.SX32 R111, R41, R45, 0x2, P5 ;  /* 0x0000002d296f7211 */ /* 0x000fc400028f16ff */
[----:B------:R-:W-:Y:S02]  /*2080*/  CS2R R40, SRZ ;  /* 0x0000000000287805 */ /* 0x000fe4000001ff00 */
[C---:B------:R-:W-:Y:S02]  /*2090*/  LEA R78, P5, R33.reuse, R85, 0x2 ;  /* 0x00000055214e7211 */ /* 0x040fe400078a10ff */
[----:B------:R-:W-:Y:S02]  /*20a0*/  CS2R R54, SRZ ;  /* 0x0000000000367805 */ /* 0x000fe4000001ff00 */
[----:B------:R-:W-:Y:S02]  /*20b0*/  LEA.HI.X.SX32 R77, R42, R45, 0x2, P6 ;  /* 0x0000002d2a4d7211 */ /* 0x000fe400030f16ff */
[----:B------:R-:W-:Y:S02]  /*20c0*/  LEA R116, P6, R34, R85, 0x2 ;  /* 0x0000005522747211 */ /* 0x000fe400078c10ff */
[----:B------:R-:W-:-:S02]  /*20d0*/  LEA.HI.X.SX32 R79, R33, R45, 0x2, P5 ;  /* 0x0000002d214f7211 */ /* 0x000fc400028f16ff */
[----:B------:R-:W-:Y:S02]  /*20e0*/  LEA R112, P5, R32, R85, 0x2 ;  /* 0x0000005520707211 */ /* 0x000fe400078a10ff */
[----:B------:R-:W-:Y:S02]  /*20f0*/  LEA.HI.X.SX32 R117, R34, R45, 0x2, P6 ;  /* 0x0000002d22757211 */ /* 0x000fe400030f16ff */
[----:B------:R-:W-:Y:S02]  /*2100*/  LEA R88, P6, R10, R85, 0x2 ;  /* 0x000000550a587211 */ /* 0x000fe400078c10ff */
[----:B------:R-:W-:Y:S02]  /*2110*/  LEA.HI.X.SX32 R113, R32, R45, 0x2, P5 ;  /* 0x0000002d20717211 */ /* 0x000fe400028f16ff */
[----:B------:R-:W-:Y:S02]  /*2120*/  LEA R86, P5, R9, R85, 0x2 ;  /* 0x0000005509567211 */ /* 0x000fe400078a10ff */
[----:B------:R-:W-:-:S02]  /*2130*/  SEL R32, R7, RZ, !P2 ;  /* 0x000000ff07207207 */ /* 0x000fc40005000000 */
[-C--:B------:R-:W-:Y:S02]  /*2140*/  LEA.HI.X.SX32 R89, R10, R45.reuse, 0x2, P6 ;  /* 0x0000002d0a597211 */ /* 0x080fe400030f16ff */
[----:B------:R-:W-:Y:S02]  /*2150*/  ISETP.NE.U32.AND P6, PT, R43, RZ, PT ;  /* 0x000000ff2b00720c */ /* 0x000fe40003fc5070 */
[----:B------:R-:W-:Y:S02]  /*2160*/  CS2R R42, SRZ ;  /* 0x00000000002a7805 */ /* 0x000fe4000001ff00 */
[C---:B------:R-:W-:Y:S02]  /*2170*/  LOP3.LUT R10, R56.reuse, 0x60, RZ, 0x3c, !PT ;  /* 0x00000060380a7812 */ /* 0x040fe400078e3cff */
[----:B------:R-:W-:Y:S02]  /*2180*/  LEA.HI.X.SX32 R87, R9, R45, 0x2, P5 ;  /* 0x0000002d09577211 */ /* 0x000fe400028f16ff */
[----:B------:R-:W-:Y:S01]  /*2190*/  LOP3.LUT R9, R56, 0x70, RZ, 0x3c, !PT ;  /* 0x0000007038097812 */ /* 0x000fe200078e3cff */
[----:B------:R-:W-:Y:S01]  /*21a0*/  VIADD R7, R10, UR12 ;  /* 0x0000000c0a077c36 */ /* 0x000fe20008000000 */
[----:B------:R-:W-:-:S02]  /*21b0*/  ISETP.NE.U32.AND P2, PT, R32, RZ, PT ;  /* 0x000000ff2000720c */ /* 0x000fc40003f45070 */
[----:B------:R-:W-:Y:S01]  /*21c0*/  LEA R84, P5, R8, R85, 0x2 ;  /* 0x0000005508547211 */ /* 0x000fe200078a10ff */
[----:B------:R-:W-:Y:S01]  /*21d0*/  VIADD R33, R9, UR12 ;  /* 0x0000000c09217c36 */ /* 0x000fe20008000000 */
[----:B------:R1:W-:Y:S01]  /*21e0*/  LDGSTS.E [R7], desc[UR14][R24.64], P1 ;  /* 0x0000000018077fae */ /* 0x0003e2000892184e */
[----:B------:R-:W-:Y:S02]  /*21f0*/  ISETP.GE.AND P1, PT, R138, 0x20, PT ;  /* 0x000000208a00780c */ /* 0x000fe40003f26270 */
[----:B------:R-:W-:Y:S01]  /*2200*/  LEA.HI.X.SX32 R85, R8, R45, 0x2, P5 ;  /* 0x0000002d08557211 */ /* 0x000fe200028f16ff */
[----:B------:R2:W-:Y:S01]  /*2210*/  LDGSTS.E [R7+0x8], desc[UR14][R26.64], P4 ;  /* 0x000080001a077fae */ /* 0x0005e2000a12184e */
[----:B------:R-:W-:Y:S02]  /*2220*/  LOP3.LUT R8, R0, 0x40, RZ, 0x3c, !PT ;  /* 0x0000004000087812 */ /* 0x000fe400078e3cff */
[----:B------:R-:W-:Y:S02]  /*2230*/  CS2R R44, SRZ ;  /* 0x00000000002c7805 */ /* 0x000fe4000001ff00 */
[----:B------:R-:W-:Y:S01]  /*2240*/  ISETP.GE.AND P0, PT, R5, R72, PT ;  /* 0x000000480500720c */ /* 0x000fe20003f06270 */
[----:B------:R3:W-:Y:S04]  /*2250*/  LDGSTS.E [R33], desc[UR14][R28.64], P3 ;  /* 0x000000001c217fae */ /* 0x0007e8000992184e */
[----:B------:R4:W-:Y:S01]  /*2260*/  LDGSTS.E [R33+0x8], desc[UR14][R30.64], P6 ;  /* 0x000080001e217fae */ /* 0x0009e2000b12184e */
[----:B-1----:R-:W-:-:S03]  /*2270*/  CS2R R24, SRZ ;  /* 0x0000000000187805 */ /* 0x002fc6000001ff00 */
[----:B------:R-:W0:Y:S01]  /*2280*/  LDGDEPBAR ;  /* 0x00000000000079af */ /* 0x000e220000000000 */
[----:B--2---:R-:W-:Y:S01]  /*2290*/  VIADD R7, R8, UR12 ;  /* 0x0000000c08077c36 */ /* 0x004fe20008000000 */
[----:B------:R-:W-:Y:S02]  /*22a0*/  CS2R R26, SRZ ;  /* 0x00000000001a7805 */ /* 0x000fe4000001ff00 */
[----:B------:R-:W-:Y:S01]  /*22b0*/  LDGSTS.E [R35+0x4000], desc[UR14][R118.64], P2 ;  /* 0x0400000076237fae */ /* 0x000fe2000912184e */
[----:B---3--:R-:W-:-:S03]  /*22c0*/  CS2R R28, SRZ ;  /* 0x00000000001c7805 */ /* 0x008fc6000001ff00 */
[----:B------:R-:W-:Y:S01]  /*22d0*/  LDGSTS.E [R35+0x4400], desc[UR14][R98.64], P2 ;  /* 0x0440000062237fae */ /* 0x000fe2000912184e */
[----:B----4-:R-:W-:Y:S02]  /*22e0*/  CS2R R30, SRZ ;  /* 0x00000000001e7805 */ /* 0x010fe4000001ff00 */
[----:B------:R-:W-:Y:S01]  /*22f0*/  CS2R R32, SRZ ;  /* 0x0000000000207805 */ /* 0x000fe2000001ff00 */
[----:B------:R-:W-:Y:S04]  /*2300*/  LDGSTS.E [R35+0x4800], desc[UR14][R102.64], P2 ;  /* 0x0480000066237fae */ /* 0x000fe8000912184e */
[----:B------:R-:W-:Y:S04]  /*2310*/  LDGSTS.E [R35+0x4c00], desc[UR14][R106.64], P2 ;  /* 0x04c000006a237fae */ /* 0x000fe8000912184e */
[----:B------:R-:W-:Y:S04]  /*2320*/  LDGSTS.E [R35+0x5000], desc[UR14][R110.64], P2 ;  /* 0x050000006e237fae */ /* 0x000fe8000912184e */
[----:B------:R-:W-:Y:S04]  /*2330*/  LDGSTS.E [R35+0x5400], desc[UR14][R78.64], P2 ;  /* 0x054000004e237fae */ /* 0x000fe8000912184e */
[----:B------:R-:W-:Y:S04]  /*2340*/  LDGSTS.E [R35+0x5800], desc[UR14][R112.64], P2 ;  /* 0x0580000070237fae */ /* 0x000fe8000912184e */
[----:B------:R1:W-:Y:S04]  /*2350*/  LDGSTS.E [R35+0x5c00], desc[UR14][R86.64], P2 ;  /* 0x05c0000056237fae */ /* 0x0003e8000912184e */
[----:B------:R-:W-:Y:S04]  /*2360*/  LDGSTS.E [R7+0x4200], desc[UR14][R114.64], P2 ;  /* 0x0420000072077fae */ /* 0x000fe8000912184e */
[----:B------:R-:W-:Y:S04]  /*2370*/  LDGSTS.E [R7+0x4600], desc[UR14][R100.64], P2 ;  /* 0x0460000064077fae */ /* 0x000fe8000912184e */
[----:B------:R-:W-:Y:S01]  /*2380*/  LDGSTS.E [R7+0x4a00], desc[UR14][R104.64], P2 ;  /* 0x04a0000068077fae */ /* 0x000fe2000912184e */
[----:B-1----:R-:W-:-:S03]  /*2390*/  CS2R R34, SRZ ;  /* 0x0000000000227805 */ /* 0x002fc6000001ff00 */
[----:B------:R-:W-:Y:S04]  /*23a0*/  LDGSTS.E [R7+0x4e00], desc[UR14][R108.64], P2 ;  /* 0x04e000006c077fae */ /* 0x000fe8000912184e */
[----:B------:R-:W-:Y:S04]  /*23b0*/  LDGSTS.E [R7+0x5200], desc[UR14][R76.64], P2 ;  /* 0x052000004c077fae */ /* 0x000fe8000912184e */
[----:B------:R-:W-:Y:S04]  /*23c0*/  LDGSTS.E [R7+0x5600], desc[UR14][R116.64], P2 ;  /* 0x0560000074077fae */ /* 0x000fe8000912184e */
[----:B------:R-:W-:Y:S04]  /*23d0*/  LDGSTS.E [R7+0x5a00], desc[UR14][R88.64], P2 ;  /* 0x05a0000058077fae */ /* 0x000fe8000912184e */
[----:B------:R1:W-:Y:S04]  /*23e0*/  LDGSTS.E [R7+0x5e00], desc[UR14][R84.64], P2 ;  /* 0x05e0000054077fae */ /* 0x0003e8000912184e */
[----:B------:R-:W0:Y:S01]  /*23f0*/  LDGDEPBAR ;  /* 0x00000000000079af */ /* 0x000e220000000000 */
[----:B-1----:R-:W-:-:S02]  /*2400*/  IMAD.SHL.U32 R7, R6, 0x8, RZ ;  /* 0x0000000806077824 */ /* 0x002fc400078e00ff */
[----:B------:R-:W-:-:S03]  /*2410*/  IMAD.SHL.U32 R6, R6, 0x80, RZ ;  /* 0x0000008006067824 */ /* 0x000fc600078e00ff */
[----:B------:R-:W-:Y:S02]  /*2420*/  LOP3.LUT R7, R7, 0x380, RZ, 0xc0, !PT ;  /* 0x0000038007077812 */ /* 0x000fe400078ec0ff */
[----:B------:R-:W-:Y:S01]  /*2430*/  LOP3.LUT R6, R6, 0x400, RZ, 0xc0, !PT ;  /* 0x0000040006067812 */ /* 0x000fe200078ec0ff */
[----:B------:R-:W-:Y:S06]  /*2440*/  @!P1 BRA `(.L_x_0) ;  /* 0x0000001000d09947 */ /* 0x000fec0003800000 */
[----:B------:R-:W-:Y:S01]  /*2450*/  SHF.R.S32.HI R25, RZ, 0x1f, R62 ;  /* 0x0000001fff197819 */ /* 0x000fe2000001143e */
[----:B------:R-:W-:Y:S01]  /*2460*/  VIADD R60, R60, 0xffffffe0 ;  /* 0xffffffe03c3c7836 */ /* 0x000fe20000000000 */
[----:B------:R-:W-:Y:S01]  /*2470*/  SHF.R.S32.HI R24, RZ, 0x1f, R125 ;  /* 0x0000001fff187819 */ /* 0x000fe2000001147d */
[----:B------:R-:W-:Y:S01]  /*2480*/  IMAD.SHL.U32 R64, R74, 0x20, RZ ;  /* 0x000000204a407824 */ /* 0x000fe200078e00ff */
[----:B------:R-:W-:Y:S01]  /*2490*/  SHF.L.U64.HI R141, R62, 0x2, R25 ;  /* 0x000000023e8d7819 */ /* 0x000fe20000010219 */
[----:B------:R-:W-:Y:S01]  /*24a0*/  IMAD.SHL.U32 R62, R75, 0x20, RZ ;  /* 0x000000204b3e7824 */ /* 0x000fe200078e00ff */
[----:B------:R-:W-:Y:S02]  /*24b0*/  LEA R72, P4, R125, R128, 0x2 ;  /* 0x000000807d487211 */ /* 0x000fe400078810ff */
[----:B------:R-:W-:Y:S02]  /*24c0*/  CS2R R34, SRZ ;  /* 0x0000000000227805 */ /* 0x000fe4000001ff00 */
[----:B------:R-:W-:-:S02]  /*24d0*/  SHF.R.S32.HI R28, RZ, 0x1f, R129 ;  /* 0x0000001fff1c7819 */ /* 0x000fc40000011481 */
[----:B------:R-:W-:Y:S02]  /*24e0*/  CS2R R36, SRZ ;  /* 0x0000000000247805 */ /* 0x000fe4000001ff00 */
[-C--:B------:R-:W-:Y:S02]  /*24f0*/  LEA R136, P2, R129, R128.reuse, 0x2 ;  /* 0x0000008081887211 */ /* 0x080fe400078410ff */
[----:B------:R-:W-:Y:S02]  /*2500*/  CS2R R38, SRZ ;  /* 0x0000000000267805 */ /* 0x000fe4000001ff00 */
[----:B------:R-:W-:Y:S02]  /*2510*/  SHF.R.S32.HI R26, RZ, 0x1f, R127 ;  /* 0x0000001fff1a7819 */ /* 0x000fe4000001147f */
[----:B------:R-:W-:Y:S02]  /*2520*/  CS2R R40, SRZ ;  /* 0x0000000000287805 */ /* 0x000fe4000001ff00 */
[----:B------:R-:W-:-:S02]  /*2530*/  LEA R82, P3, R127, R128, 0x2 ;  /* 0x000000807f527211 */ /* 0x000fc400078610ff */
[----:B------:R-:W-:Y:S02]  /*2540*/  CS2R R42, SRZ ;  /* 0x00000000002a7805 */ /* 0x000fe4000001ff00 */
[----:B------:R-:W-:Y:S02]  /*2550*/  LEA.HI.X R133, R125, R141, R24, 0x2, P4 ;  /* 0x0000008d7d857211 */ /* 0x000fe400020f1418 */
[----:B------:R-:W-:Y:S02]  /*2560*/  CS2R R44, SRZ ;  /* 0x00000000002c7805 */ /* 0x000fe4000001ff00 */
[----:B------:R-:W-:Y:S02]  /*2570*/  SHF.R.S32.HI R30, RZ, 0x1f, R131 ;  /* 0x0000001fff1e7819 */ /* 0x000fe40000011483 */
[----:B------:R-:W-:Y:S02]  /*2580*/  CS2R R46, SRZ ;  /* 0x00000000002e7805 */ /* 0x000fe4000001ff00 */
[----:B------:R-:W-:-:S02]  /*2590*/  LEA R66, P1, R131, R128, 0x2 ;  /* 0x0000008083427211 */ /* 0x000fc400078210ff */
[----:B------:R-:W-:Y:S02]  /*25a0*/  CS2R R48, SRZ ;  /* 0x0000000000307805 */ /* 0x000fe4000001ff00 */
[----:B------:R-:W-:Y:S02]  /*25b0*/  SHF.R.S32.HI R24, RZ, 0x1f, R81 ;  /* 0x0000001fff187819 */ /* 0x000fe40000011451 */
[----:B------:R-:W-:Y:S02]  /*25c0*/  CS2R R50, SRZ ;  /* 0x0000000000327805 */ /* 0x000fe4000001ff00 */
[----:B------:R-:W-:Y:S02]  /*25d0*/  LEA R70, P4, R81, R128, 0x2 ;  /* 0x0000008051467211 */ /* 0x000fe400078810ff */
[----:B------:R-:W-:Y:S02]  /*25e0*/  CS2R R52, SRZ ;  /* 0x0000000000347805 */ /* 0x000fe4000001ff00 */
[----:B------:R-:W-:-:S02]  /*25f0*/  LEA.HI.X R129, R129, R141, R28, 0x2, P2 ;  /* 0x0000008d81817211 */ /* 0x000fc400010f141c */
[----:B------:R-:W-:Y:S02]  /*2600*/  CS2R R54, SRZ ;  /* 0x0000000000367805 */ /* 0x000fe4000001ff00 */
[-C--:B------:R-:W-:Y:S01]  /*2610*/  LEA.HI.X R32, R127, R141.reuse, R26, 0x2, P3 ;  /* 0x0000008d7f207211 */ /* 0x080fe200018f141a */
[----:B------:R-:W-:Y:S01]  /*2620*/  UMOV UR13, 0xffffffff ;  /* 0xffffffff000d7882 */ /* 0x000fe20000000000 */
[----:B------:R-:W-:Y:S01]  /*2630*/  LEA.HI.X R131, R131, R141, R30, 0x2, P1 ;  /* 0x0000008d83837211 */ /* 0x000fe200008f141e */
[----:B------:R-:W-:Y:S01]  /*2640*/  UMOV UR4, URZ ;  /* 0x0000003f00047c82 */ /* 0x000fe20008000000 */
[----:B------:R-:W-:Y:S01]  /*2650*/  SHF.R.S32.HI R28, RZ, 0x1f, R121 ;  /* 0x0000001fff1c7819 */ /* 0x000fe20000011479 */
[----:B------:R-:W-:Y:S01]  /*2660*/  UMOV UR5, URZ ;  /* 0x0000003f00057c82 */ /* 0x000fe20008000000 */
[----:B------:R-:W-:Y:S02]  /*2670*/  LEA R68, P2, R121, R128, 0x2 ;  /* 0x0000008079447211 */ /* 0x000fe400078410ff */
[----:B------:R-:W-:-:S02]  /*2680*/  SHF.R.S32.HI R26, RZ, 0x1f, R83 ;  /* 0x0000001fff1a7819 */ /* 0x000fc40000011453 */
[----:B------:R-:W-:Y:S02]  /*2690*/  LEA R137, P3, R83, R128, 0x2 ;  /* 0x0000008053897211 */ /* 0x000fe400078610ff */
[-C--:B------:R-:W-:Y:S01]  /*26a0*/  LEA.HI.X R81, R81, R141.reuse, R24, 0x2, P4 ;  /* 0x0000008d51517211 */ /* 0x080fe200020f1418 */
[----:B------:R-:W-:Y:S01]  /*26b0*/  IMAD R24, R11, R74, RZ ;  /* 0x0000004a0b187224 */ /* 0x000fe200078e02ff */
[----:B------:R-:W-:Y:S02]  /*26c0*/  SHF.R.S32.HI R30, RZ, 0x1f, R123 ;  /* 0x0000001fff1e7819 */ /* 0x000fe4000001147b */
[----:B------:R-:W-:Y:S01]  /*26d0*/  LEA R139, P1, R123, R128, 0x2 ;  /* 0x000000807b8b7211 */ /* 0x000fe200078210ff */
[C---:B------:R-:W-:Y:S01]  /*26e0*/  IMAD.SHL.U32 R27, R24.reuse, 0x4, RZ ;  /* 0x00000004181b7824 */ /* 0x040fe200078e00ff */
[-C--:B------:R-:W-:Y:S01]  /*26f0*/  LEA.HI.X R121, R121, R141.reuse, R28, 0x2, P2 ;  /* 0x0000008d79797211 */ /* 0x080fe200010f141c */
[-C--:B------:R-:W-:Y:S01]  /*2700*/  IMAD R28, R15, R74.reuse, RZ ;  /* 0x0000004a0f1c7224 */ /* 0x080fe200078e02ff */
[-C--:B------:R-:W-:Y:S01]  /*2710*/  LEA.HI.X R130, R83, R141.reuse, R26, 0x2, P3 ;  /* 0x0000008d53827211 */ /* 0x080fe200018f141a */
[-C--:B------:R-:W-:Y:S01]  /*2720*/  IMAD R26, R13, R74.reuse, RZ ;  /* 0x0000004a0d1a7224 */ /* 0x080fe200078e02ff */
[----:B------:R-:W-:Y:S01]  /*2730*/  LEA.HI.X R123, R123, R141, R30, 0x2, P1 ;  /* 0x0000008d7b7b7211 */ /* 0x000fe200008f141e */
[----:B------:R-:W-:Y:S01]  /*2740*/  IMAD R30, R17, R74, RZ ;  /* 0x0000004a111e7224 */ /* 0x000fe200078e02ff */
[----:B------:R-:W-:Y:S01]  /*2750*/  IADD3 R142, P5, P6, R27, UR6, R128 ;  /* 0x000000061b8e7c10 */ /* 0x000fe2000febe080 */
[----:B------:R-:W-:Y:S01]  /*2760*/  IMAD.HI R24, R24, 0x4, RZ ;  /* 0x0000000418187827 */ /* 0x000fe200078e02ff */
[----:B------:R-:W-:-:S03]  /*2770*/  SHF.R.S32.HI R25, RZ, 0x1f, R138 ;  /* 0x0000001fff197819 */ /* 0x000fc6000001148a */
[----:B------:R-:W-:Y:S01]  /*2780*/  IMAD.SHL.U32 R29, R26, 0x4, RZ ;  /* 0x000000041a1d7824 */ /* 0x000fe200078e00ff */
[--C-:B------:R-:W-:Y:S01]  /*2790*/  IADD3.X R145, R24, UR7, R141.reuse, P5, P6 ;  /* 0x0000000718917c10 */ /* 0x100fe2000afec48d */
[----:B------:R-:W-:Y:S01]  /*27a0*/  IMAD.SHL.U32 R31, R28, 0x4, RZ ;  /* 0x000000041c1f7824 */ /* 0x000fe200078e00ff */
[----:B------:R-:W-:Y:S01]  /*27b0*/  LEA.HI R138, R25, R138, RZ, 0x5 ;  /* 0x0000008a198a7211 */ /* 0x000fe200078f28ff */
[----:B------:R-:W-:Y:S01]  /*27c0*/  IMAD.SHL.U32 R33, R30, 0x4, RZ ;  /* 0x000000041e217824 */ /* 0x000fe200078e00ff */
[--C-:B------:R-:W-:Y:S01]  /*27d0*/  IADD3 R126, P3, P4, R29, UR6, R128.reuse ;  /* 0x000000061d7e7c10 */ /* 0x100fe2000fc7e080 */
[----:B------:R-:W-:Y:S01]  /*27e0*/  IMAD.HI R26, R26, 0x4, RZ ;  /* 0x000000041a1a7827 */ /* 0x000fe200078e02ff */
[--C-:B------:R-:W-:Y:S02]  /*27f0*/  IADD3 R124, P1, P2, R31, UR6, R128.reuse ;  /* 0x000000061f7c7c10 */ /* 0x100fe4000fa3e080 */
[----:B------:R-:W-:Y:S02]  /*2800*/  CS2R R24, SRZ ;  /* 0x0000000000187805 */ /* 0x000fe4000001ff00 */
[----:B------:R-:W-:Y:S01]  /*2810*/  IADD3 R128, P5, P6, R33, UR6, R128 ;  /* 0x0000000621807c10 */ /* 0x000fe2000febe080 */
[----:B------:R-:W-:Y:S01]  /*2820*/  IMAD.HI R28, R28, 0x4, RZ ;  /* 0x000000041c1c7827 */ /* 0x000fe200078e02ff */
[----:B------:R-:W-:-:S02]  /*2830*/  IADD3.X R127, R26, UR7, R141, P3, P4 ;  /* 0x000000071a7f7c10 */ /* 0x000fc40009fe848d */
[----:B------:R-:W-:Y:S02]  /*2840*/  CS2R R26, SRZ ;  /* 0x00000000001a7805 */ /* 0x000fe4000001ff00 */
[----:B------:R-:W-:Y:S01]  /*2850*/  SHF.R.S32.HI R138, RZ, 0x5, R138 ;  /* 0x00000005ff8a7819 */ /* 0x000fe2000001148a */
[----:B------:R-:W-:Y:S01]  /*2860*/  IMAD.HI R30, R30, 0x4, RZ ;  /* 0x000000041e1e7827 */ /* 0x000fe200078e02ff */
[--C-:B------:R-:W-:Y:S02]  /*2870*/  IADD3.X R125, R28, UR7, R141.reuse, P1, P2 ;  /* 0x000000071c7d7c10 */ /* 0x100fe40008fe448d */
[----:B------:R-:W-:Y:S02]  /*2880*/  CS2R R28, SRZ ;  /* 0x00000000001c7805 */ /* 0x000fe4000001ff00 */
[----:B------:R-:W-:Y:S01]  /*2890*/  IADD3 R136, P1, R136, UR6, RZ ;  /* 0x0000000688887c10 */ /* 0x000fe2000ff3e0ff */
[----:B------:R-:W-:Y:S01]  /*28a0*/  VIADD R140, R138, 0xffffffff ;  /* 0xffffffff8a8c7836 */ /* 0x000fe20000000000 */
[----:B------:R-:W-:-:S02]  /*28b0*/  IADD3.X R141, R30, UR7, R141, P5, P6 ;  /* 0x000000071e8d7c10 */ /* 0x000fc4000afec48d */
[----:B------:R-:W-:Y:S02]  /*28c0*/  CS2R R30, SRZ ;  /* 0x00000000001e7805 */ /* 0x000fe4000001ff00 */
[----:B------:R-:W-:Y:S02]  /*28d0*/  IADD3 R66, P6, R66, UR6, RZ ;  /* 0x0000000642427c10 */ /* 0x000fe4000ffde0ff */
[----:B------:R-:W-:Y:S02]  /*28e0*/  IADD3 R82, P2, R82, UR6, RZ ;  /* 0x0000000652527c10 */ /* 0x000fe4000ff5e0ff */
[----:B------:R-:W-:Y:S02]  /*28f0*/  IADD3.X R135, R131, UR7, RZ, P6, !PT ;  /* 0x0000000783877c10 */ /* 0x000fe4000b7fe4ff */
[----:B------:R-:W-:Y:S02]  /*2900*/  IADD3.X R143, R129, UR7, RZ, P1, !PT ;  /* 0x00000007818f7c10 */ /* 0x000fe40008ffe4ff */
[----:B------:R-:W-:-:S02]  /*2910*/  IADD3 R72, P3, R72, UR6, RZ ;  /* 0x0000000648487c10 */ /* 0x000fc4000ff7e0ff */
[----:B------:R-:W-:Y:S02]  /*2920*/  IADD3 R139, P4, R139, UR6, RZ ;  /* 0x000000068b8b7c10 */ /* 0x000fe4000ff9e0ff */
[----:B------:R-:W-:Y:S02]  /*2930*/  IADD3 R68, P5, R68, UR6, RZ ;  /* 0x0000000644447c10 */ /* 0x000fe4000ffbe0ff */
[----:B------:R-:W-:Y:S02]  /*2940*/  IADD3 R137, P6, R137, UR6, RZ ;  /* 0x0000000689897c10 */ /* 0x000fe4000ffde0ff */
[----:B------:R-:W-:Y:S02]  /*2950*/  IADD3 R70, P1, R70, UR6, RZ ;  /* 0x0000000646467c10 */ /* 0x000fe4000ff3e0ff */
[----:B------:R-:W-:Y:S02]  /*2960*/  IADD3.X R83, R32, UR7, RZ, P2, !PT ;  /* 0x0000000720537c10 */ /* 0x000fe400097fe4ff */
[----:B------:R-:W-:-:S02]  /*2970*/  CS2R R32, SRZ ;  /* 0x0000000000207805 */ /* 0x000fc4000001ff00 */
[----:B------:R-:W-:Y:S02]  /*2980*/  IADD3.X R133, R133, UR7, RZ, P3, !PT ;  /* 0x0000000785857c10 */ /* 0x000fe40009ffe4ff */
[----:B------:R-:W-:Y:S02]  /*2990*/  IADD3.X R134, R123, UR7, RZ, P4, !PT ;  /* 0x000000077b867c10 */ /* 0x000fe4000a7fe4ff */
[----:B------:R-:W-:Y:S02]  /*29a0*/  IADD3.X R129, R121, UR7, RZ, P5, !PT ;  /* 0x0000000779817c10 */ /* 0x000fe4000affe4ff */
[----:B------:R-:W-:Y:S02]  /*29b0*/  IADD3.X R130, R130, UR7, RZ, P6, !PT ;  /* 0x0000000782827c10 */ /* 0x000fe4000b7fe4ff */
[----:B------:R-:W-:-:S07]  /*29c0*/  IADD3.X R131, R81, UR7, RZ, P1, !PT ;  /* 0x0000000751837c10 */ /* 0x000fce0008ffe4ff */
.L_x_1:
[----:B------:R-:W-:Y:S01]  /*29d0*/  UIADD3 UR13, UR13, 0x1, URZ ;  /* 0x000000010d0d7890 */ /* 0x000fe2000fffe03f */
[----:B------:R-:W-:-:S04]  /*29e0*/  DEPBAR.LE SB0, 0x0 ;  /* 0x000080000000791a */ /* 0x000fc80000000000 */
[----:B------:R-:W-:Y:S01]  /*29f0*/  BAR.SYNC.DEFER_BLOCKING 0x0 ;  /* 0x0000000000007b1d */ /* 0x000fe20000010000 */
[----:B------:R-:W-:Y:S01]  /*2a00*/  UISETP.GT.AND UP0, UPT, UR13, 0x1, UPT ;  /* 0x000000010d00788c */ /* 0x000fe2000bf04270 */
[-C--:B------:R-:W-:Y:S01]  /*2a10*/  ISETP.GE.AND P1, PT, R3, R60.reuse, PT ;  /* 0x0000003c0300720c */ /* 0x080fe20003f26270 */
[----:B------:R-:W-:Y:S01]  /*2a20*/  UIADD3 UR4, UR4, 0x1, URZ ;  /* 0x0000000104047890 */ /* 0x000fe2000fffe03f */
[----:B------:R-:W-:Y:S01]  /*2a30*/  ISETP.LE.AND P3, PT, R140, UR5, PT ;  /* 0x000000058c007c0c */ /* 0x000fe2000bf63270 */
[----:B------:R-:W-:Y:S01]  /*2a40*/  USEL UR13, UR13, URZ, !UP0 ;  /* 0x0000003f0d0d7287 */ /* 0x000fe2000c000000 */
[----:B------:R-:W-:Y:S01]  /*2a50*/  SEL R74, RZ, 0x4, P1 ;  /* 0x00000004ff4a7807 */ /* 0x000fe20000800000 */
[----:B------:R-:W-:Y:S01]  /*2a60*/  UMOV UR9, 0x40000040 ;  /* 0x4000004000097882 */ /* 0x000fe20000000000 */
[----:B------:R-:W-:Y:S01]  /*2a70*/  UMOV UR11, 0x40000040 ;  /* 0x40000040000b7882 */ /* 0x000fe20000000000 */
[----:B------:R-:W-:Y:S01]  /*2a80*/  ULEA UR6, UR13, UR12, 0xd ;  /* 0x0000000c0d067291 */ /* 0x000fe2000f8e683f */
[----:B------:R-:W-:Y:S01]  /*2a90*/  SEL R74, R74, RZ, !P3 ;  /* 0x000000ff4a4a7207 */ /* 0x000fe20005800000 */
[----:B------:R-:W-:Y:S01]  /*2aa0*/  IMAD.WIDE R90, R64, 0x4, R90 ;  /* 0x00000004405a7825 */ /* 0x000fe200078e025a */
[-C--:B------:R-:W-:Y:S01]  /*2ab0*/  ISETP.GE.AND P1, PT, R71, R60.reuse, PT ;  /* 0x0000003c4700720c */ /* 0x080fe20003f26270 */
[----:B------:R-:W-:Y:S01]  /*2ac0*/  UIADD3 UR7, UR6, 0x4000, URZ ;  /* 0x0000400006077890 */ /* 0x000fe2000fffe03f */
[----:B------:R-:W-:Y:S01]  /*2ad0*/  ISETP.NE.U32.AND P2, PT, R74, RZ, PT ;  /* 0x000000ff4a00720c */ /* 0x000fe20003f45070 */
[----:B------:R-:W-:Y:S01]  /*2ae0*/  USHF.R.U32.HI UR8, URZ, 0x4, UR6 ;  /* 0x000000043f087899 */ /* 0x000fe20008011606 */
[----:B------:R-:W-:Y:S01]  /*2af0*/  SEL R74, RZ, 0x4, P1 ;  /* 0x00000004ff4a7807 */ /* 0x000fe20000800000 */
[----:B------:R-:W-:Y:S01]  /*2b00*/  USHF.R.U32.HI UR7, URZ, 0x4, UR7 ;  /* 0x000000043f077899 */ /* 0x000fe20008011607 */
[-C--:B------:R-:W-:Y:S01]  /*2b10*/  ISETP.GE.AND P4, PT, R69, R60.reuse, PT ;  /* 0x0000003c4500720c */ /* 0x080fe20003f86270 */
[----:B------:R-:W-:Y:S01]  /*2b20*/  USGXT.U32 UR8, UR8, 0xe ;  /* 0x0000000e0808789a */ /* 0x000fe20008000000 */
[-C--:B------:R-:W-:Y:S01]  /*2b30*/  ISETP.GE.AND P5, PT, R67, R60.reuse, PT ;  /* 0x0000003c4300720c */ /* 0x080fe20003fa6270 */
[----:B------:R-:W-:Y:S01]  /*2b40*/  USGXT.U32 UR10, UR7, 0xe ;  /* 0x0000000e070a789a */ /* 0x000fe20008000000 */
[----:B------:R-:W-:Y:S01]  /*2b50*/  SEL R74, R74, RZ, !P3 ;  /* 0x000000ff4a4a7207 */ /* 0x000fe20005800000 */
[----:B------:R-:W-:Y:S01]  /*2b60*/  UMOV UR6, URZ ;  /* 0x0000003f00067c82 */ /* 0x000fe20008000000 */
[----:B------:R-:W-:Y:S01]  /*2b70*/  WARPGROUP.ARRIVE ;  /* 0x00000000000079c5 */ /* 0x000fe20000000000 */
[----:B------:R-:W-:Y:S01]  /*2b80*/  UMOV UR7, URZ ;  /* 0x0000003f00077c82 */ /* 0x000fe20008000000 */
[----:B------:R-:W-:Y:S01]  /*2b90*/  SEL R75, RZ, 0x4, P4 ;  /* 0x00000004ff4b7807 */ /* 0x000fe20002000000 */
[----:B------:R-:W-:Y:S01]  /*2ba0*/  IMAD.WIDE R92, R64, 0x4, R92 ;  /* 0x00000004405c7825 */ /* 0x000fe200078e025c */
[----:B------:R-:W-:Y:S01]  /*2bb0*/  SEL R80, RZ, 0x4, P5 ;  /* 0x00000004ff507807 */ /* 0x000fe20002800000 */
[----:B------:R-:W-:Y:S01]  /*2bc0*/  UIADD3 UR5, UR5, 0x1, URZ ;  /* 0x0000000105057890 */ /* 0x000fe2000fffe03f */
[----:B------:R-:W-:Y:S01]  /*2bd0*/  HGMMA.64x64x8.F32.TF32 R24, gdesc[UR8], R24 ;  /* 0x04e00000081879f0 */ /* 0x000fe20008702818 */
[----:B------:R-:W-:Y:S01]  /*2be0*/  UIADD3 UR8, UP0, UR8, 0x2, URZ ;  /* 0x0000000208087890 */ /* 0x000fe2000ff1e03f */
[----:B------:R-:W-:Y:S01]  /*2bf0*/  ISETP.NE.U32.AND P5, PT, R74, RZ, PT ;  /* 0x000000ff4a00720c */ /* 0x000fe20003fa5070 */
[----:B------:R-:W-:Y:S01]  /*2c00*/  UIADD3 UR10, UP1, UR10, 0x2, URZ ;  /* 0x000000020a0a7890 */ /* 0x000fe2000ff3e03f */
[----:B------:R-:W-:Y:S01]  /*2c10*/  SEL R75, R75, RZ, !P3 ;  /* 0x000000ff4b4b7207 */ /* 0x000fe20005800000 */
[----:B------:R-:W-:Y:S01]  /*2c20*/  UIADD3.X UR9, UR6, 0x40000040, URZ, UP0, !UPT ;  /* 0x4000004006097890 */ /* 0x000fe200087fe43f */
[----:B------:R-:W-:Y:S01]  /*2c30*/  SEL R80, R80, RZ, !P3 ;  /* 0x000000ff50507207 */ /* 0x000fe20005800000 */
[----:B------:R-:W-:Y:S01]  /*2c40*/  UIADD3.X UR11, UR7, 0x40000040, URZ, UP1, !UPT ;  /* 0x40000040070b7890 */ /* 0x000fe20008ffe43f */
[----:B------:R-:W-:Y:S01]  /*2c50*/  ISETP.NE.U32.AND P1, PT, R75, RZ, PT ;  /* 0x000000ff4b00720c */ /* 0x000fe20003f25070 */
[----:B------:R-:W-:Y:S01]  /*2c60*/  UIADD3.64 UR16, UR8, 0x2, URZ ;  /* 0x0000000208107897 */ /* 0x000fe2000fffe03f */
[-C--:B------:R-:W-:Y:S01]  /*2c70*/  ISETP.GE.AND P4, PT, R65, R60.reuse, PT ;  /* 0x0000003c4100720c */ /* 0x080fe20003f86270 */
[----:B------:R-:W-:Y:S01]  /*2c80*/  UIADD3.64 UR18, UR10, 0x2, URZ ;  /* 0x000000020a127897 */ /* 0x000fe2000fffe03f */
[----:B------:R-:W-:Y:S01]  /*2c90*/  ISETP.NE.U32.AND P6, PT, R80, RZ, PT ;  /* 0x000000ff5000720c */ /* 0x000fe20003fc5070 */
[----:B------:R-:W-:Y:S01]  /*2ca0*/  UISETP.GT.AND UP0, UPT, UR4, 0x1, UPT ;  /* 0x000000010400788c */ /* 0x000fe2000bf04270 */
[----:B------:R-:W-:Y:S01]  /*2cb0*/  SEL R74, RZ, 0x4, P4 ;  /* 0x00000004ff4a7807 */ /* 0x000fe20002000000 */
[----:B------:R-:W-:Y:S01]  /*2cc0*/  IMAD.WIDE R94, R64, 0x4, R94 ;  /* 0x00000004405e7825 */ /* 0x000fe200078e025e */
[----:B------:R-:W-:Y:S01]  /*2cd0*/  ISETP.GE.AND P4, PT, R61, R60, PT ;  /* 0x0000003c3d00720c */ /* 0x000fe20003f86270 */
[----:B------:R-:W-:Y:S01]  /*2ce0*/  USEL UR4, UR4, URZ, !UP0 ;  /* 0x0000003f04047287 */ /* 0x000fe2000c000000 */
[----:B------:R-:W-:Y:S01]  /*2cf0*/  SEL R74, R74, RZ, !P3 ;  /* 0x000000ff4a4a7207 */ /* 0x000fe20005800000 */
[----:B------:R-:W-:-:S02]  /*2d00*/  IMAD.WIDE R96, R64, 0x4, R96 ;  /* 0x0000000440607825 */ /* 0x000fc400078e0260 */
[----:B------:R-:W-:Y:S02]  /*2d10*/  ULEA UR6, UR4, UR12, 0xd ;  /* 0x0000000c04067291 */ /* 0x000fe4000f8e683f */
[----:B------:R-:W-:-:S04]  /*2d20*/  IMAD.WIDE R82, R64, 0x4, R82 ;  /* 0x0000000440527825 */ /* 0x000fc800078e0252 */
[----:B------:R-:W-:Y:S02]  /*2d30*/  VIADD R75, R56, UR6 ;  /* 0x00000006384b7c36 */ /* 0x000fe40008000000 */
[----:B------:R-:W-:Y:S02]  /*2d40*/  VIADD R121, R22, UR6 ;  /* 0x0000000616797c36 */ /* 0x000fe40008000000 */
[----:B------:R-:W-:Y:S02]  /*2d50*/  VIADD R123, R20, UR6 ;  /* 0x00000006147b7c36 */ /* 0x000fe40008000000 */
[----:B--2---:R-:W-:Y:S02]  /*2d60*/  VIADD R147, R16, UR6 ;  /* 0x0000000610937c36 */ /* 0x004fe40008000000 */
[----:B------:R-:W-:-:S04]  /*2d70*/  IMAD.WIDE R124, R64, 0x4, R124 ;  /* 0x00000004407c7825 */ /* 0x000fc800078e027c */
        /* <DEDUP_REMOVED lines=9> */
[C---:B------:R-:W-:Y:S01]  /*2e10*/  IMAD.WIDE R114, R62.reuse, 0x4, R114 ;  /* 0x000000043e727825 */ /* 0x040fe200078e0272 */
[----:B------:R-:W-:Y:S01]  /*2e20*/  HGMMA.64x64x8.F32.TF32 R24, gdesc[UR8], R24 ;  /* 0x04e00000081879f0 */ /* 0x000fe20008702818 */
[----:B------:R-:W-:Y:S02]  /*2e30*/  UIADD3.64 UR8, UR8, 0x4, URZ ;  /* 0x0000000408087897 */ /* 0x000fe4000fffe03f */
[----:B------:R-:W-:Y:S01]  /*2e40*/  UIADD3.64 UR10, UR10, 0x4, URZ ;  /* 0x000000040a0a7897 */ /* 0x000fe2000fffe03f */
[----:B------:R-:W-:-:S04]  /*2e50*/  IMAD.WIDE R100, R62, 0x4, R100 ;  /* 0x000000043e647825 */ /* 0x000fc800078e0264 */
[----:B------:R-:W-:-:S04]  /*2e60*/  IMAD.WIDE R104, R62, 0x4, R104 ;  /* 0x000000043e687825 */ /* 0x000fc800078e0268 */
[----:B------:R-:W-:-:S04]  /*2e70*/  IMAD.WIDE R108, R62, 0x4, R108 ;  /* 0x000000043e6c7825 */ /* 0x000fc800078e026c */
[----:B------:R-:W-:-:S04]  /*2e80*/  IMAD.WIDE R76, R62, 0x4, R76 ;  /* 0x000000043e4c7825 */ /* 0x000fc800078e024c */
[----:B------:R-:W-:-:S04]  /*2e90*/  IMAD.WIDE R116, R62, 0x4, R116 ;  /* 0x000000043e747825 */ /* 0x000fc800078e0274 */
[----:B------:R-:W-:-:S04]  /*2ea0*/  IMAD.WIDE R88, R62, 0x4, R88 ;  /* 0x000000043e587825 */ /* 0x000fc800078e0258 */
[----:B------:R-:W-:Y:S01]  /*2eb0*/  IMAD.WIDE R84, R62, 0x4, R84 ;  /* 0x000000043e547825 */ /* 0x000fe200078e0254 */
[----:B------:R-:W-:Y:S04]  /*2ec0*/  HGMMA.64x64x8.F32.TF32 R24, gdesc[UR16], R24 ;  /* 0x04e00000101879f0 */ /* 0x000fe80008702818 */
[----:B------:R-:W-:Y:S03]  /*2ed0*/  HGMMA.64x64x8.F32.TF32 R24, gdesc[UR8], R24, gsb0 ;  /* 0x04e00000081879f0 */ /* 0x000fe60008002818 */
[----:B------:R-:W-:Y:S02]  /*2ee0*/  WARPGROUP.DEPBAR.LE gsb0, 0x1 ;  /* 0x00008000000079c5 */ /* 0x000fe40000010100 */
[----:B------:R-:W-:Y:S06]  /*2ef0*/  BAR.SYNC.DEFER_BLOCKING 0x0 ;  /* 0x0000000000007b1d */ /* 0x000fec0000010000 */
[----:B------:R-:W-:Y:S01]  /*2f00*/  @!PT LDS RZ, [RZ] ;  /* 0x00000000fffff984 */ /* 0x000fe20000000800 */
[----:B------:R-:W-:Y:S01]  /*2f10*/  @!PT LDS RZ, [RZ] ;  /* 0x00000000fffff984 */ /* 0x000fe20000000800 */
[----:B------:R-:W-:Y:S01]  /*2f20*/  @!PT LDS RZ, [RZ] ;  /* 0x00000000fffff984 */ /* 0x000fe20000000800 */
[----:B------:R-:W-:Y:S01]  /*2f30*/  LDGSTS.E [R75], desc[UR14][R90.64], P2 ;  /* 0x000000005a4b7fae */ /* 0x000fe2000912184e */
[----:B------:R-:W-:-:S03]  /*2f40*/  ISETP.GE.AND P2, PT, R63, R60, PT ;  /* 0x0000003c3f00720c */ /* 0x000fc60003f46270 */
[----:B------:R1:W-:Y:S01]  /*2f50*/  LDGSTS.E [R75+0x8], desc[UR14][R92.64], P5 ;  /* 0x000080005c4b7fae */ /* 0x0003e2000a92184e */
[----:B------:R-:W-:Y:S02]  /*2f60*/  ISETP.GE.AND P5, PT, R59, R60, PT ;  /* 0x0000003c3b00720c */ /* 0x000fe40003fa6270 */
[----:B------:R-:W-:Y:S01]  /*2f70*/  SEL R80, RZ, 0x4, P2 ;  /* 0x00000004ff507807 */ /* 0x000fe20001000000 */
[----:B------:R-:W-:Y:S01]  /*2f80*/  LDGSTS.E [R121], desc[UR14][R94.64], P1 ;  /* 0x000000005e797fae */ /* 0x000fe2000892184e */
[----:B------:R-:W-:Y:S02]  /*2f90*/  SEL R81, RZ, 0x4, P5 ;  /* 0x00000004ff517807 */ /* 0x000fe40002800000 */
[----:B------:R-:W-:Y:S01]  /*2fa0*/  SEL R80, R80, RZ, !P3 ;  /* 0x000000ff50507207 */ /* 0x000fe20005800000 */
[----:B------:R-:W-:Y:S01]  /*2fb0*/  LDGSTS.E [R121+0x8], desc[UR14][R96.64], P6 ;  /* 0x0000800060797fae */ /* 0x000fe2000b12184e */
[----:B------:R-:W-:Y:S02]  /*2fc0*/  ISETP.NE.U32.AND P2, PT, R74, RZ, PT ;  /* 0x000000ff4a00720c */ /* 0x000fe40003f45070 */
[----:B------:R-:W-:-:S02]  /*2fd0*/  SEL R81, R81, RZ, !P3 ;  /* 0x000000ff51517207 */ /* 0x000fc40005800000 */
[----:B------:R-:W-:Y:S02]  /*2fe0*/  SEL R74, RZ, 0x4, P4 ;  /* 0x00000004ff4a7807 */ /* 0x000fe40002000000 */
[----:B------:R-:W-:Y:S01]  /*2ff0*/  ISETP.NE.U32.AND P5, PT, R80, RZ, PT ;  /* 0x000000ff5000720c */ /* 0x000fe20003fa5070 */
[----:B------:R-:W-:Y:S01]  /*3000*/  IMAD.MOV.U32 R80, RZ, RZ, R137 ;  /* 0x000000ffff507224 */ /* 0x000fe200078e0089 */
[-C--:B------:R-:W-:Y:S02]  /*3010*/  ISETP.GE.AND P6, PT, R57, R60.reuse, PT ;  /* 0x0000003c3900720c */ /* 0x080fe40003fc6270 */
[----:B------:R-:W-:Y:S01]  /*3020*/  ISETP.NE.U32.AND P1, PT, R81, RZ, PT ;  /* 0x000000ff5100720c */ /* 0x000fe20003f25070 */
[----:B------:R-:W-:Y:S01]  /*3030*/  IMAD.MOV.U32 R81, RZ, RZ, R130 ;  /* 0x000000ffff517224 */ /* 0x000fe200078e0082 */
[----:B------:R-:W-:Y:S01]  /*3040*/  SEL R74, R74, RZ, !P3 ;  /* 0x000000ff4a4a7207 */ /* 0x000fe20005800000 */
[----:B------:R-:W-:Y:S01]  /*3050*/  IMAD.MOV.U32 R130, RZ, RZ, R70 ;  /* 0x000000ffff827224 */ /* 0x000fe200078e0046 */
[----:B------:R-:W-:Y:S01]  /*3060*/  SEL R70, RZ, 0x4, P6 ;  /* 0x00000004ff467807 */ /* 0x000fe20003000000 */
[----:B------:R-:W-:Y:S01]  /*3070*/  IMAD.WIDE R80, R64, 0x4, R80 ;  /* 0x0000000440507825 */ /* 0x000fe200078e0250 */
[----:B------:R-:W-:-:S02]  /*3080*/  ISETP.GE.AND P6, PT, R23, R60, PT ;  /* 0x0000003c1700720c */ /* 0x000fc40003fc6270 */
[----:B------:R-:W-:Y:S01]  /*3090*/  ISETP.NE.U32.AND P4, PT, R74, RZ, PT ;  /* 0x000000ff4a00720c */ /* 0x000fe20003f85070 */
[----:B-1----:R-:W-:Y:S01]  /*30a0*/  IMAD.WIDE R74, R64, 0x4, R130 ;  /* 0x00000004404a7825 */ /* 0x002fe200078e0282 */
[----:B------:R-:W-:Y:S02]  /*30b0*/  SEL R122, RZ, 0x4, P6 ;  /* 0x00000004ff7a7807 */ /* 0x000fe40003000000 */
[-C--:B------:R-:W-:Y:S01]  /*30c0*/  ISETP.GE.AND P6, PT, R21, R60.reuse, PT ;  /* 0x0000003c1500720c */ /* 0x080fe20003fc6270 */
[----:B------:R-:W-:Y:S01]  /*30d0*/  IMAD.MOV.U32 R137, RZ, RZ, R80 ;  /* 0x000000ffff897224 */ /* 0x000fe200078e0050 */
[----:B------:R1:W-:Y:S01]  /*30e0*/  LDGSTS.E [R123], desc[UR14][R74.64], P2 ;  /* 0x000000004a7b7fae */ /* 0x0003e2000912184e */
[----:B------:R-:W-:Y:S01]  /*30f0*/  SEL R122, R122, RZ, !P3 ;  /* 0x000000ff7a7a7207 */ /* 0x000fe20005800000 */
[----:B------:R-:W-:Y:S01]  /*3100*/  IMAD.MOV.U32 R130, RZ, RZ, R81 ;  /* 0x000000ffff827224 */ /* 0x000fe200078e0051 */
[----:B------:R-:W-:Y:S01]  /*3110*/  SEL R120, R70, RZ, !P3 ;  /* 0x000000ff46787207 */ /* 0x000fe20005800000 */
[----:B------:R2:W-:Y:S01]  /*3120*/  LDGSTS.E [R123+0x8], desc[UR14][R80.64], P5 ;  /* 0x00008000507b7fae */ /* 0x0005e2000a92184e */
[----:B------:R-:W-:Y:S01]  /*3130*/  ISETP.GE.AND P5, PT, R19, R60, PT ;  /* 0x0000003c1300720c */ /* 0x000fe20003fa6270 */
[----:B------:R-:W-:Y:S01]  /*3140*/  IMAD.MOV.U32 R70, RZ, RZ, R74 ;  /* 0x000000ffff467224 */ /* 0x000fe200078e004a */
[----:B------:R-:W-:Y:S01]  /*3150*/  SEL R132, RZ, 0x4, P6 ;  /* 0x00000004ff847807 */ /* 0x000fe20003000000 */
[----:B------:R-:W-:Y:S01]  /*3160*/  IMAD.MOV.U32 R131, RZ, RZ, R75 ;  /* 0x000000ffff837224 */ /* 0x000fe200078e004b */
[----:B------:R-:W-:-:S02]  /*3170*/  ISETP.NE.U32.AND P6, PT, R122, RZ, PT ;  /* 0x000000ff7a00720c */ /* 0x000fc40003fc5070 */
[----:B------:R-:W-:Y:S01]  /*3180*/  SEL R122, RZ, 0x4, P5 ;  /* 0x00000004ff7a7807 */ /* 0x000fe20002800000 */
[----:B-1----:R-:W-:Y:S01]  /*3190*/  IMAD.MOV.U32 R74, RZ, RZ, R68 ;  /* 0x000000ffff4a7224 */ /* 0x002fe200078e0044 */
[----:B------:R-:W-:Y:S01]  /*31a0*/  ISETP.GE.AND P5, PT, R17, R60, PT ;  /* 0x0000003c1100720c */ /* 0x000fe20003fa6270 */
[----:B------:R-:W-:Y:S01]  /*31b0*/  IMAD.MOV.U32 R75, RZ, RZ, R129 ;  /* 0x000000ffff4b7224 */ /* 0x000fe200078e0081 */
[----:B------:R-:W-:Y:S01]  /*31c0*/  ISETP.NE.U32.AND P2, PT, R120, RZ, PT ;  /* 0x000000ff7800720c */ /* 0x000fe20003f45070 */
[----:B--2---:R-:W-:Y:S01]  /*31d0*/  IMAD.MOV.U32 R80, RZ, RZ, R139 ;  /* 0x000000ffff507224 */ /* 0x004fe200078e008b */
[----:B------:R-:W-:Y:S01]  /*31e0*/  SEL R132, R132, RZ, !P3 ;  /* 0x000000ff84847207 */ /* 0x000fe20005800000 */
[----:B------:R-:W-:Y:S01]  /*31f0*/  IMAD.MOV.U32 R81, RZ, RZ, R134 ;  /* 0x000000ffff517224 */ /* 0x000fe200078e0086 */
[----:B------:R-:W-:Y:S01]  /*3200*/  SEL R134, RZ, 0x4, P5 ;  /* 0x00000004ff867807 */ /* 0x000fe20002800000 */
[----:B------:R-:W-:Y:S01]  /*3210*/  IMAD.WIDE R74, R64, 0x4, R74 ;  /* 0x00000004404a7825 */ /* 0x000fe200078e024a */
[----:B------:R-:W-:-:S02]  /*3220*/  SEL R122, R122, RZ, !P3 ;  /* 0x000000ff7a7a7207 */ /* 0x000fc40005800000 */
[----:B------:R-:W-:Y:S01]  /*3230*/  ISETP.NE.U32.AND P5, PT, R132, RZ, PT ;  /* 0x000000ff8400720c */ /* 0x000fe20003fa5070 */
[----:B------:R-:W-:Y:S01]  /*3240*/  IMAD.WIDE R120, R64, 0x4, R80 ;  /* 0x0000000440787825 */ /* 0x000fe200078e0250 */
[----:B------:R-:W-:-:S03]  /*3250*/  SEL R80, R134, RZ, !P3 ;  /* 0x000000ff86507207 */ /* 0x000fc60005800000 */
[----:B------:R-:W-:Y:S02]  /*3260*/  VIADD R81, R18, UR6 ;  /* 0x0000000612517c36 */ /* 0x000fe40008000000 */
[----:B------:R-:W-:Y:S02]  /*3270*/  IMAD.MOV.U32 R132, RZ, RZ, R72 ;  /* 0x000000ffff847224 */ /* 0x000fe400078e0048 */
[----:B------:R-:W-:Y:S01]  /*3280*/  IMAD.MOV.U32 R68, RZ, RZ, R74 ;  /* 0x000000ffff447224 */ /* 0x000fe200078e004a */
[----:B------:R1:W-:Y:S01]  /*3290*/  LDGSTS.E [R81], desc[UR14][R74.64], P4 ;  /* 0x000000004a517fae */ /* 0x0003e2000a12184e */
[----:B------:R-:W-:Y:S01]  /*32a0*/  ISETP.NE.U32.AND P4, PT, R122, RZ, PT ;  /* 0x000000ff7a00720c */ /* 0x000fe20003f85070 */
[----:B------:R-:W-:Y:S02]  /*32b0*/  IMAD.WIDE R122, R64, 0x4, R132 ;  /* 0x00000004407a7825 */ /* 0x000fe400078e0284 */
[----:B------:R2:W-:Y:S01]  /*32c0*/  LDGSTS.E [R81+0x8], desc[UR14][R120.64], P1 ;  /* 0x0000800078517fae */ /* 0x0005e2000892184e */
[----:B------:R-:W-:Y:S01]  /*32d0*/  ISETP.NE.U32.AND P1, PT, R80, RZ, PT ;  /* 0x000000ff5000720c */ /* 0x000fe20003f25070 */
[----:B------:R-:W-:-:S02]  /*32e0*/  IMAD.MOV.U32 R129, RZ, RZ, R75 ;  /* 0x000000ffff817224 */ /* 0x000fc400078e004b */
[----:B------:R3:W-:Y:S01]  /*32f0*/  LDGSTS.E [R147], desc[UR14][R122.64], P2 ;  /* 0x000000007a937fae */ /* 0x0007e2000912184e */
[-C--:B------:R-:W-:Y:S01]  /*3300*/  ISETP.GE.AND P2, PT, R15, R60.reuse, PT ;  /* 0x0000003c0f00720c */ /* 0x080fe20003f46270 */
[----:B------:R-:W-:Y:S02]  /*3310*/  IMAD.MOV.U32 R80, RZ, RZ, R136 ;  /* 0x000000ffff507224 */ /* 0x000fe400078e0088 */
[----:B------:R4:W-:Y:S01]  /*3320*/  LDGSTS.E [R147+0x8], desc[UR14][R82.64], P6 ;  /* 0x0000800052937fae */ /* 0x0009e2000b12184e */
[-C--:B------:R-:W-:Y:S01]  /*3330*/  ISETP.GE.AND P6, PT, R13, R60.reuse, PT ;  /* 0x0000003c0d00720c */ /* 0x080fe20003fc6270 */
[----:B------:R-:W-:Y:S01]  /*3340*/  IMAD.MOV.U32 R139, RZ, RZ, R120 ;  /* 0x000000ffff8b7224 */ /* 0x000fe200078e0078 */
[----:B-1----:R-:W-:Y:S01]  /*3350*/  SEL R74, RZ, 0x4, P2 ;  /* 0x00000004ff4a7807 */ /* 0x002fe20001000000 */
[----:B--2---:R-:W-:Y:S01]  /*3360*/  IMAD.MOV.U32 R81, RZ, RZ, R143 ;  /* 0x000000ffff517224 */ /* 0x004fe200078e008f */
[----:B------:R-:W-:Y:S01]  /*3370*/  SEL R75, RZ, 0x4, P6 ;  /* 0x00000004ff4b7807 */ /* 0x000fe20003000000 */
[----:B------:R-:W-:Y:S01]  /*3380*/  IMAD.MOV.U32 R134, RZ, RZ, R121 ;  /* 0x000000ffff867224 */ /* 0x000fe200078e0079 */
[-C--:B------:R-:W-:Y:S01]  /*3390*/  ISETP.GE.AND P2, PT, R11, R60.reuse, PT ;  /* 0x0000003c0b00720c */ /* 0x080fe20003f46270 */
[----:B------:R-:W-:Y:S01]  /*33a0*/  IMAD.WIDE R80, R64, 0x4, R80 ;  /* 0x0000000440507825 */ /* 0x000fe200078e0250 */
[----:B------:R-:W-:-:S02]  /*33b0*/  ISETP.GE.AND P6, PT, R14, R60, PT ;  /* 0x0000003c0e00720c */ /* 0x000fc40003fc6270 */
[----:B------:R-:W-:Y:S01]  /*33c0*/  SEL R120, RZ, 0x4, P2 ;  /* 0x00000004ff787807 */ /* 0x000fe20001000000 */
[----:B------:R-:W-:Y:S01]  /*33d0*/  VIADD R143, R12, UR6 ;  /* 0x000000060c8f7c36 */ /* 0x000fe20008000000 */
[----:B------:R-:W-:Y:S01]  /*33e0*/  SEL R121, RZ, 0x4, P6 ;  /* 0x00000004ff797807 */ /* 0x000fe20003000000 */
[----:B------:R-:W-:Y:S01]  /*33f0*/  IMAD.MOV.U32 R72, RZ, RZ, R122 ;  /* 0x000000ffff487224 */ /* 0x000fe200078e007a */
[----:B------:R-:W-:Y:S01]  /*3400*/  SEL R74, R74, RZ, !P3 ;  /* 0x000000ff4a4a7207 */ /* 0x000fe20005800000 */
[----:B------:R-:W-:Y:S01]  /*3410*/  IMAD.MOV.U32 R133, RZ, RZ, R123 ;  /* 0x000000ffff857224 */ /* 0x000fe200078e007b */
[----:B------:R-:W-:Y:S01]  /*3420*/  SEL R75, R75, RZ, !P3 ;  /* 0x000000ff4b4b7207 */ /* 0x000fe20005800000 */
[----:B------:R-:W-:Y:S01]  /*3430*/  LDGSTS.E [R143], desc[UR14][R80.64], P5 ;  /* 0x00000000508f7fae */ /* 0x000fe2000a92184e */
[----:B------:R-:W-:Y:S01]  /*3440*/  SEL R120, R120, RZ, !P3 ;  /* 0x000000ff78787207 */ /* 0x000fe20005800000 */
[----:B---3--:R-:W-:Y:S01]  /*3450*/  IMAD.MOV.U32 R122, RZ, RZ, R128 ;  /* 0x000000ffff7a7224 */ /* 0x008fe200078e0080 */
[----:B------:R-:W-:Y:S01]  /*3460*/  SEL R121, R121, RZ, !P3 ;  /* 0x000000ff79797207 */ /* 0x000fe20005800000 */
[----:B------:R-:W-:Y:S01]  /*3470*/  IMAD.MOV.U32 R123, RZ, RZ, R141 ;  /* 0x000000ffff7b7224 */ /* 0x000fe200078e008d */
[----:B------:R-:W-:Y:S01]  /*3480*/  ISETP.NE.U32.AND P2, PT, R74, RZ, PT ;  /* 0x000000ff4a00720c */ /* 0x000fe20003f45070 */
[----:B------:R-:W-:Y:S01]  /*3490*/  IMAD.MOV.U32 R74, RZ, RZ, R142 ;  /* 0x000000ffff4a7224 */ /* 0x000fe200078e008e */
[----:B------:R-:W-:Y:S01]  /*34a0*/  ISETP.NE.U32.AND P3, PT, R75, RZ, PT ;  /* 0x000000ff4b00720c */ /* 0x000fe20003f65070 */
[----:B------:R-:W-:Y:S01]  /*34b0*/  IMAD.MOV.U32 R75, RZ, RZ, R145 ;  /* 0x000000ffff4b7224 */ /* 0x000fe200078e0091 */
[----:B------:R-:W-:Y:S01]  /*34c0*/  ISETP.NE.U32.AND P5, PT, R120, RZ, PT ;  /* 0x000000ff7800720c */ /* 0x000fe20003fa5070 */
[----:B------:R-:W-:Y:S01]  /*34d0*/  IMAD.MOV.U32 R120, RZ, RZ, R66 ;  /* 0x000000ffff787224 */ /* 0x000fe200078e0042 */
[----:B------:R-:W-:Y:S01]  /*34e0*/  ISETP.NE.U32.AND P6, PT, R121, RZ, PT ;  /* 0x000000ff7900720c */ /* 0x000fe20003fc5070 */
[----:B------:R-:W-:-:S02]  /*34f0*/  IMAD.MOV.U32 R121, RZ, RZ, R135 ;  /* 0x000000ffff797224 */ /* 0x000fc400078e0087 */
[----:B------:R-:W-:-:S04]  /*3500*/  IMAD.WIDE R122, R64, 0x4, R122 ;  /* 0x00000004407a7825 */ /* 0x000fc800078e027a */
[----:B------:R-:W-:-:S04]  /*3510*/  IMAD.WIDE R120, R64, 0x4, R120 ;  /* 0x0000000440787825 */ /* 0x000fc800078e0278 */
[----:B------:R-:W-:Y:S01]  /*3520*/  VIADD R135, R10, UR6 ;  /* 0x000000060a877c36 */ /* 0x000fe20008000000 */
[----:B------:R1:W-:Y:S01]  /*3530*/  LDGSTS.E [R143+0x8], desc[UR14][R120.64], P4 ;  /* 0x00008000788f7fae */ /* 0x0003e2000a12184e */
[----:B------:R-:W-:Y:S02]  /*3540*/  VIADD R141, R9, UR6 ;  /* 0x00000006098d7c36 */ /* 0x000fe40008000000 */
[----:B------:R-:W-:Y:S01]  /*3550*/  IMAD.WIDE R74, R64, 0x4, R74 ;  /* 0x00000004404a7825 */ /* 0x000fe200078e024a */
[----:B------:R-:W-:Y:S01]  /*3560*/  LDGSTS.E [R135], desc[UR14][R122.64], P1 ;  /* 0x000000007a877fae */ /* 0x000fe2000892184e */
[----:B------:R-:W-:Y:S02]  /*3570*/  ISETP.NE.U32.AND P1, PT, R138, UR5, PT ;  /* 0x000000058a007c0c */ /* 0x000fe4000bf25070 */
[----:B------:R-:W-:Y:S01]  /*3580*/  VIADD R145, R0, UR6 ;  /* 0x0000000600917c36 */ /* 0x000fe20008000000 */
[----:B------:R2:W-:Y:S01]  /*3590*/  LDGSTS.E [R135+0x8], desc[UR14][R124.64], P2 ;  /* 0x000080007c877fae */ /* 0x0005e2000912184e */
[----:B----4-:R-:W-:-:S02]  /*35a0*/  VIADD R147, R8, UR6 ;  /* 0x0000000608937c36 */ /* 0x010fc40008000000 */
[----:B------:R-:W-:Y:S01]  /*35b0*/  IMAD.MOV.U32 R136, RZ, RZ, R80 ;  /* 0x000000ffff887224 */ /* 0x000fe200078e0050 */
[----:B------:R-:W-:Y:S01]  /*35c0*/  LDGSTS.E [R141], desc[UR14][R126.64], P3 ;  /* 0x000000007e8d7fae */ /* 0x000fe2000992184e */
[----:B-1----:R-:W-:Y:S02]  /*35d0*/  IMAD.MOV.U32 R143, RZ, RZ, R81 ;  /* 0x000000ffff8f7224 */ /* 0x002fe400078e0051 */
[----:B------:R-:W-:Y:S01]  /*35e0*/  IMAD.MOV.U32 R66, RZ, RZ, R120 ;  /* 0x000000ffff427224 */ /* 0x000fe200078e0078 */
[----:B------:R1:W-:Y:S01]  /*35f0*/  LDGSTS.E [R141+0x8], desc[UR14][R74.64], P5 ;  /* 0x000080004a8d7fae */ /* 0x0003e2000a92184e */
[----:B------:R-:W-:Y:S02]  /*3600*/  IMAD.MOV.U32 R128, RZ, RZ, R122 ;  /* 0x000000ffff807224 */ /* 0x000fe400078e007a */
[----:B------:R-:W-:Y:S01]  /*3610*/  IMAD.MOV.U32 R142, RZ, RZ, R74 ;  /* 0x000000ffff8e7224 */ /* 0x000fe200078e004a */
[----:B------:R-:W0:Y:S01]  /*3620*/  LDGDEPBAR ;  /* 0x00000000000079af */ /* 0x000e220000000000 */
[----:B--2---:R-:W-:-:S02]  /*3630*/  IMAD.MOV.U32 R135, RZ, RZ, R121 ;  /* 0x000000ffff877224 */ /* 0x004fc400078e0079 */
[----:B------:R-:W-:Y:S01]  /*3640*/  VIADD R60, R60, 0xffffffe0 ;  /* 0xffffffe03c3c7836 */ /* 0x000fe20000000000 */
[----:B------:R-:W-:Y:S04]  /*3650*/  LDGSTS.E [R145+0x4000], desc[UR14][R118.64], P6 ;  /* 0x0400000076917fae */ /* 0x000fe8000b12184e */
[----:B------:R-:W-:Y:S01]  /*3660*/  LDGSTS.E [R145+0x4400], desc[UR14][R98.64], P6 ;  /* 0x0440000062917fae */ /* 0x000fe2000b12184e */
[----:B-1----:R-:W-:-:S03]  /*3670*/  IMAD.MOV.U32 R141, RZ, RZ, R123 ;  /* 0x000000ffff8d7224 */ /* 0x002fc600078e007b */
[----:B------:R-:W-:Y:S04]  /*3680*/  LDGSTS.E [R145+0x4800], desc[UR14][R102.64], P6 ;  /* 0x0480000066917fae */ /* 0x000fe8000b12184e */
[----:B------:R-:W-:Y:S04]  /*3690*/  LDGSTS.E [R145+0x4c00], desc[UR14][R106.64], P6 ;  /* 0x04c000006a917fae */ /* 0x000fe8000b12184e */
[----:B------:R-:W-:Y:S04]  /*36a0*/  LDGSTS.E [R145+0x5000], desc[UR14][R110.64], P6 ;  /* 0x050000006e917fae */ /* 0x000fe8000b12184e */
[----:B------:R-:W-:Y:S04]  /*36b0*/  LDGSTS.E [R145+0x5400], desc[UR14][R78.64], P6 ;  /* 0x054000004e917fae */ /* 0x000fe8000b12184e */
[----:B------:R-:W-:Y:S04]  /*36c0*/  LDGSTS.E [R145+0x5800], desc[UR14][R112.64], P6 ;  /* 0x0580000070917fae */ /* 0x000fe8000b12184e */
[----:B------:R1:W-:Y:S04]  /*36d0*/  LDGSTS.E [R145+0x5c00], desc[UR14][R86.64], P6 ;  /* 0x05c0000056917fae */ /* 0x0003e8000b12184e */
[----:B------:R2:W-:Y:S04]  /*36e0*/  LDGSTS.E [R147+0x4200], desc[UR14][R114.64], P6 ;  /* 0x0420000072937fae */ /* 0x0005e8000b12184e */
[----:B------:R2:W-:Y:S04]  /*36f0*/  LDGSTS.E [R147+0x4600], desc[UR14][R100.64], P6 ;  /* 0x0460000064937fae */ /* 0x0005e8000b12184e */
[----:B------:R2:W-:Y:S01]  /*3700*/  LDGSTS.E [R147+0x4a00], desc[UR14][R104.64], P6 ;  /* 0x04a0000068937fae */ /* 0x0005e2000b12184e */
[----:B-1----:R-:W-:-:S03]  /*3710*/  IMAD.MOV.U32 R145, RZ, RZ, R75 ;  /* 0x000000ffff917224 */ /* 0x002fc600078e004b */
[----:B------:R2:W-:Y:S04]  /*3720*/  LDGSTS.E [R147+0x4e00], desc[UR14][R108.64], P6 ;  /* 0x04e000006c937fae */ /* 0x0005e8000b12184e */
[----:B------:R2:W-:Y:S04]  /*3730*/  LDGSTS.E [R147+0x5200], desc[UR14][R76.64], P6 ;  /* 0x052000004c937fae */ /* 0x0005e8000b12184e */
[----:B------:R2:W-:Y:S04]  /*3740*/  LDGSTS.E [R147+0x5600], desc[UR14][R116.64], P6 ;  /* 0x0560000074937fae */ /* 0x0005e8000b12184e */
[----:B------:R2:W-:Y:S04]  /*3750*/  LDGSTS.E [R147+0x5a00], desc[UR14][R88.64], P6 ;  /* 0x05a0000058937fae */ /* 0x0005e8000b12184e */
[----:B------:R2:W-:Y:S04]  /*3760*/  LDGSTS.E [R147+0x5e00], desc[UR14][R84.64], P6 ;  /* 0x05e0000054937fae */ /* 0x0005e8000b12184e */
[----:B------:R-:W0:Y:S01]  /*3770*/  LDGDEPBAR ;  /* 0x00000000000079af */ /* 0x000e220000000000 */
[----:B------:R-:W-:Y:S05]  /*3780*/  @P1 BRA `(.L_x_1) ;  /* 0xfffffff000901947 */ /* 0x000fea000383ffff */
.L_x_0:
[----:B------:R-:W-:Y:S02]  /*3790*/  WARPGROUP.DEPBAR.LE gsb0, 0x0 ;  /* 0x00008000000079c5 */ /* 0x000fe40000010000 */
[----:B------:R-:W-:-:S04]  /*37a0*/  DEPBAR.LE SB0, 0x0 ;  /* 0x000080000000791a */ /* 0x000fc80000000000 */
[----:B------:R-:W-:Y:S01]  /*37b0*/  IADD3 R7, R7, UR12, R6 ;  /* 0x0000000c07077c10 */ /* 0x000fe2000fffe006 */
[----:B------:R-:W-:Y:S01]  /*37c0*/  ULDC UR4, c[0x0][0x244] ;  /* 0x0000910000047ab9 */ /* 0x000fe20000000800 */
[C---:B------:R-:W-:Y:S02]  /*37d0*/  LOP3.LUT R12, R4.reuse, R3, RZ, 0xfc, !PT ;  /* 0x00000003040c7212 */ /* 0x040fe400078efcff */
[----:B------:R-:W-:Y:S01]  /*37e0*/  LOP3.LUT R6, R4, 0x3c, R3, 0xfe, !PT ;  /* 0x0000003c04067812 */ /* 0x000fe200078efe03 */
[----:B------:R-:W-:Y:S01]  /*37f0*/  IMAD.IADD R92, R58, 0x1, R7 ;  /* 0x000000013a5c7824 */ /* 0x000fe200078e0207 */
[----:B------:R-:W-:Y:S01]  /*3800*/  BAR.SYNC.DEFER_BLOCKING 0x0 ;  /* 0x0000000000007b1d */ /* 0x000fe20000010000 */
[C-C-:B------:R-:W-:Y:S02]  /*3810*/  LOP3.LUT R64, R4.reuse, 0x3a, R3.reuse, 0xfe, !PT ;  /* 0x0000003a04407812 */ /* 0x140fe400078efe03 */
[C-C-:B------:R-:W-:Y:S02]  /*3820*/  LOP3.LUT R68, R4.reuse, 0x38, R3.reuse, 0xfe, !PT ;  /* 0x0000003804447812 */ /* 0x140fe400078efe03 */
[----:B------:R-:W-:-:S02]  /*3830*/  LOP3.LUT R66, R4, 0x36, R3, 0xfe, !PT ;  /* 0x0000003604427812 */ /* 0x000fc400078efe03 */
[C-C-:B------:R-:W-:Y:S02]  /*3840*/  LOP3.LUT R70, R4.reuse, 0x34, R3.reuse, 0xfe, !PT ;  /* 0x0000003404467812 */ /* 0x140fe400078efe03 */
[C-C-:B------:R-:W-:Y:S02]  /*3850*/  LOP3.LUT R74, R4.reuse, 0x32, R3.reuse, 0xfe, !PT ;  /* 0x00000032044a7812 */ /* 0x140fe400078efe03 */
[C-C-:B------:R-:W-:Y:S02]  /*3860*/  LOP3.LUT R72, R4.reuse, 0x30, R3.reuse, 0xfe, !PT ;  /* 0x0000003004487812 */ /* 0x140fe400078efe03 */
[C-C-:B------:R-:W-:Y:S02]  /*3870*/  LOP3.LUT R78, R4.reuse, 0x2e, R3.reuse, 0xfe, !PT ;  /* 0x0000002e044e7812 */ /* 0x140fe400078efe03 */
[C-C-:B--2---:R-:W-:Y:S02]  /*3880*/  LOP3.LUT R76, R4.reuse, 0x2c, R3.reuse, 0xfe, !PT ;  /* 0x0000002c044c7812 */ /* 0x144fe400078efe03 */
[----:B------:R-:W-:-:S02]  /*3890*/  LOP3.LUT R80, R4, 0x2a, R3, 0xfe, !PT ;  /* 0x0000002a04507812 */ /* 0x000fc400078efe03 */
[C-C-:B------:R-:W-:Y:S02]  /*38a0*/  LOP3.LUT R82, R4.reuse, 0x28, R3.reuse, 0xfe, !PT ;  /* 0x0000002804527812 */ /* 0x140fe400078efe03 */
[C-C-:B------:R-:W-:Y:S02]  /*38b0*/  LOP3.LUT R84, R4.reuse, 0x26, R3.reuse, 0xfe, !PT ;  /* 0x0000002604547812 */ /* 0x140fe400078efe03 */
[C-C-:B------:R-:W-:Y:S01]  /*38c0*/  LOP3.LUT R86, R4.reuse, 0x24, R3.reuse, 0xfe, !PT ;  /* 0x0000002404567812 */ /* 0x140fe200078efe03 */
[----:B------:R1:W-:Y:S01]  /*38d0*/  STSM.16.M88.4 [R92], R24 ;  /* 0x000000185c007844 */ /* 0x0003e20000000200 */
[C-C-:B------:R-:W-:Y:S02]  /*38e0*/  LOP3.LUT R88, R4.reuse, 0x22, R3.reuse, 0xfe, !PT ;  /* 0x0000002204587812 */ /* 0x140fe400078efe03 */
[C-C-:B------:R-:W-:Y:S02]  /*38f0*/  LOP3.LUT R90, R4.reuse, 0x20, R3.reuse, 0xfe, !PT ;  /* 0x00000020045a7812 */ /* 0x140fe400078efe03 */
[----:B------:R-:W-:-:S02]  /*3900*/  LOP3.LUT R0, R4, 0x3e, R3, 0xfe, !PT ;  /* 0x0000003e04007812 */ /* 0x000fc400078efe03 */
[C-C-:B------:R-:W-:Y:S02]  /*3910*/  LOP3.LUT R65, R4.reuse, 0x1e, R3.reuse, 0xfe, !PT ;  /* 0x0000001e04417812 */ /* 0x140fe400078efe03 */
[C-C-:B------:R-:W-:Y:S02]  /*3920*/  LOP3.LUT R67, R4.reuse, 0x1c, R3.reuse, 0xfe, !PT ;  /* 0x0000001c04437812 */ /* 0x140fe400078efe03 */
[C-C-:B------:R-:W-:Y:S02]  /*3930*/  LOP3.LUT R69, R4.reuse, 0x1a, R3.reuse, 0xfe, !PT ;  /* 0x0000001a04457812 */ /* 0x140fe400078efe03 */
[C-C-:B------:R-:W-:Y:S02]  /*3940*/  LOP3.LUT R71, R4.reuse, 0x18, R3.reuse, 0xfe, !PT ;  /* 0x0000001804477812 */ /* 0x140fe400078efe03 */
[C-C-:B------:R-:W-:Y:S01]  /*3950*/  LOP3.LUT R75, R4.reuse, 0x16, R3.reuse, 0xfe, !PT ;  /* 0x00000016044b7812 */ /* 0x140fe200078efe03 */
[----:B-1----:R-:W-:Y:S01]  /*3960*/  IMAD R25, R5, UR4, RZ ;  /* 0x0000000405197c24 */ /* 0x002fe2000f8e02ff */
[C-C-:B------:R-:W-:Y:S01]  /*3970*/  LOP3.LUT R77, R4.reuse, 0x14, R3.reuse, 0xfe, !PT ;  /* 0x00000014044d7812 */ /* 0x140fe200078efe03 */
[----:B------:R-:W-:Y:S01]  /*3980*/  ULDC.64 UR4, c[0x0][0x220] ;  /* 0x0000880000047ab9 */ /* 0x000fe20000000a00 */
[----:B------:R-:W-:-:S02]  /*3990*/  LOP3.LUT R79, R4, 0x12, R3, 0xfe, !PT ;  /* 0x00000012044f7812 */ /* 0x000fc400078efe03 */
[C-C-:B------:R-:W-:Y:S02]  /*39a0*/  LOP3.LUT R81, R4.reuse, 0x10, R3.reuse, 0xfe, !PT ;  /* 0x0000001004517812 */ /* 0x140fe400078efe03 */
[C-C-:B------:R-:W-:Y:S02]  /*39b0*/  LOP3.LUT R83, R4.reuse, 0xe, R3.reuse, 0xfe, !PT ;  /* 0x0000000e04537812 */ /* 0x140fe400078efe03 */
[C-C-:B------:R-:W-:Y:S02]  /*39c0*/  LOP3.LUT R85, R4.reuse, 0xc, R3.reuse, 0xfe, !PT ;  /* 0x0000000c04557812 */ /* 0x140fe400078efe03 */
[C-C-:B------:R-:W-:Y:S02]  /*39d0*/  LOP3.LUT R87, R4.reuse, 0xa, R3.reuse, 0xfe, !PT ;  /* 0x0000000a04577812 */ /* 0x140fe400078efe03 */
[C-C-:B------:R-:W-:Y:S02]  /*39e0*/  LOP3.LUT R89, R4.reuse, 0x8, R3.reuse, 0xfe, !PT ;  /* 0x0000000804597812 */ /* 0x140fe400078efe03 */
[----:B------:R-:W-:-:S02]  /*39f0*/  LOP3.LUT R91, R4, 0x6, R3, 0xfe, !PT ;  /* 0x00000006045b7812 */ /* 0x000fc400078efe03 */
[C-C-:B------:R-:W-:Y:S02]  /*3a00*/  LOP3.LUT R16, R4.reuse, 0x4, R3.reuse, 0xfe, !PT ;  /* 0x0000000404107812 */ /* 0x140fe400078efe03 */
[----:B------:R-:W-:Y:S02]  /*3a10*/  LOP3.LUT R17, R4, 0x2, R3, 0xfe, !PT ;  /* 0x0000000204117812 */ /* 0x000fe400078efe03 */
[----:B------:R-:W-:Y:S01]  /*3a20*/  LEA R3, R2, UR12, 0x4 ;  /* 0x0000000c02037c11 */ /* 0x000fe2000f8e20ff */
[----:B------:R-:W-:Y:S01]  /*3a30*/  BAR.SYNC.DEFER_BLOCKING 0x0 ;  /* 0x0000000000007b1d */ /* 0x000fe20000010000 */
[-C--:B------:R-:W-:Y:S02]  /*3a40*/  ISETP.LT.AND P1, PT, R6, R73.reuse, !P0 ;  /* 0x000000490600720c */ /* 0x080fe40004721270 */
[----:B------:R-:W-:Y:S02]  /*3a50*/  ISETP.LT.AND P4, PT, R12, R73, !P0 ;  /* 0x000000490c00720c */ /* 0x000fe40004781270 */
[----:B------:R-:W-:-:S03]  /*3a60*/  LEA R24, P3, R25, UR4, 0x2 ;  /* 0x0000000419187c11 */ /* 0x000fc6000f8610ff */
[----:B------:R-:W1:Y:S01]  /*3a70*/  LDC R2, c[0x0][0x248] ;  /* 0x00009200ff027b82 */ /* 0x000e620000000800 */
[-C--:B------:R-:W-:Y:S02]  /*3a80*/  ISETP.LT.AND P2, PT, R17, R73.reuse, !P0 ;  /* 0x000000491100720c */ /* 0x080fe40004741270 */
[----:B------:R-:W-:Y:S02]  /*3a90*/  LEA.HI.X.SX32 R25, R25, UR5, 0x2, P3 ;  /* 0x0000000519197c11 */ /* 0x000fe400098f16ff */
[----:B------:R-:W-:Y:S01]  /*3aa0*/  ISETP.LT.AND P3, PT, R16, R73, !P0 ;  /* 0x000000491000720c */ /* 0x000fe20004761270 */
[----:B------:R-:W2:Y:S02]  /*3ab0*/  LDS.128 R60, [R3] ;  /* 0x00000000033c7984 */ /* 0x000ea40000000c00 */
[----:B------:R-:W-:Y:S06]  /*3ac0*/  BAR.SYNC.DEFER_BLOCKING 0x0 ;  /* 0x0000000000007b1d */ /* 0x000fec0000010000 */
[----:B------:R1:W-:Y:S02]  /*3ad0*/  STSM.16.M88.4 [R92], R28 ;  /* 0x0000001c5c007844 */ /* 0x0003e40000000200 */
[----:B------:R-:W-:Y:S01]  /*3ae0*/  BAR.SYNC.DEFER_BLOCKING 0x0 ;  /* 0x0000000000007b1d */ /* 0x000fe20000010000 */
[----:B-1----:R-:W-:-:S02]  /*3af0*/  IMAD R29, R17, R2, RZ ;  /* 0x00000002111d7224 */ /* 0x002fc400078e02ff */
[----:B------:R-:W-:-:S03]  /*3b00*/  IMAD R31, R16, R2, RZ ;  /* 0x00000002101f7224 */ /* 0x000fc600078e02ff */
[----:B------:R-:W-:-:S04]  /*3b10*/  LEA R28, P5, R29, R24, 0x2 ;  /* 0x000000181d1c7211 */ /* 0x000fc800078a10ff */
[----:B------:R-:W-:Y:S01]  /*3b20*/  LEA.HI.X.SX32 R29, R29, R25, 0x2, P5 ;  /* 0x000000191d1d7211 */ /* 0x000fe200028f16ff */
[----:B------:R-:W1:Y:S01]  /*3b30*/  LDS.128 R56, [R3] ;  /* 0x0000000003387984 */ /* 0x000e620000000c00 */
[----:B------:R-:W-:Y:S06]  /*3b40*/  BAR.SYNC.DEFER_BLOCKING 0x0 ;  /* 0x0000000000007b1d */ /* 0x000fec0000010000 */
[----:B------:R3:W-:Y:S02]  /*3b50*/  STSM.16.M88.4 [R92], R32 ;  /* 0x000000205c007844 */ /* 0x0007e40000000200 */
[----:B------:R-:W-:Y:S01]  /*3b60*/  BAR.SYNC.DEFER_BLOCKING 0x0 ;  /* 0x0000000000007b1d */ /* 0x000fe20000010000 */
[----:B---3--:R-:W-:-:S05]  /*3b70*/  IMAD R33, R91, R2, RZ ;  /* 0x000000025b217224 */ /* 0x008fca00078e02ff */
[----:B------:R-:W-:-:S04]  /*3b80*/  LEA R32, P5, R33, R24, 0x2 ;  /* 0x0000001821207211 */ /* 0x000fc800078a10ff */
[----:B------:R-:W-:Y:S01]  /*3b90*/  LEA.HI.X.SX32 R33, R33, R25, 0x2, P5 ;  /* 0x0000001921217211 */ /* 0x000fe200028f16ff */
[----:B------:R-:W3:Y:S01]  /*3ba0*/  LDS.128 R20, [R3] ;  /* 0x0000000003147984 */ /* 0x000ee20000000c00 */
[----:B------:R-:W-:Y:S06]  /*3bb0*/  BAR.SYNC.DEFER_BLOCKING 0x0 ;  /* 0x0000000000007b1d */ /* 0x000fec0000010000 */
[----:B------:R4:W-:Y:S02]  /*3bc0*/  STSM.16.M88.4 [R92], R36 ;  /* 0x000000245c007844 */ /* 0x0009e40000000200 */
[----:B------:R-:W-:Y:S01]  /*3bd0*/  BAR.SYNC.DEFER_BLOCKING 0x0 ;  /* 0x0000000000007b1d */ /* 0x000fe20000010000 */
[----:B----4-:R-:W-:-:S02]  /*3be0*/  IMAD R37, R12, R2, RZ ;  /* 0x000000020c257224 */ /* 0x010fc400078e02ff */
[-C--:B------:R-:W-:Y:S02]  /*3bf0*/  IMAD R38, R83, R2.reuse, RZ ;  /* 0x0000000253267224 */ /* 0x080fe400078e02ff */
[----:B------:R-:W-:Y:S01]  /*3c00*/  IMAD R36, R85, R2, RZ ;  /* 0x0000000255247224 */ /* 0x000fe200078e02ff */
[----:B------:R-:W-:-:S04]  /*3c10*/  LEA R26, P6, R37, R24, 0x2 ;  /* 0x00000018251a7211 */ /* 0x000fc800078c10ff */
[-C--:B------:R-:W-:Y:S01]  /*3c20*/  LEA.HI.X.SX32 R27, R37, R25.reuse, 0x2, P6 ;  /* 0x00000019251b7211 */ /* 0x080fe200030f16ff */
[----:B------:R-:W-:Y:S01]  /*3c30*/  IMAD R37, R2, 0x20, R37 ;  /* 0x0000002002257824 */ /* 0x000fe200078e0225 */
[C---:B------:R-:W-:Y:S01]  /*3c40*/  LEA R30, P6, R31.reuse, R24, 0x2 ;  /* 0x000000181f1e7211 */ /* 0x040fe200078c10ff */
[----:B------:R-:W4:Y:S03]  /*3c50*/  LDS.128 R8, [R3] ;  /* 0x0000000003087984 */ /* 0x000f260000000c00 */
[----:B------:R-:W-:Y:S01]  /*3c60*/  LEA.HI.X.SX32 R31, R31, R25, 0x2, P6 ;  /* 0x000000191f1f7211 */ /* 0x000fe200030f16ff */
[----:B------:R-:W-:Y:S06]  /*3c70*/  BAR.SYNC.DEFER_BLOCKING 0x0 ;  /* 0x0000000000007b1d */ /* 0x000fec0000010000 */
[----:B------:R-:W-:Y:S02]  /*3c80*/  STSM.16.M88.4 [R92], R40 ;  /* 0x000000285c007844 */ /* 0x000fe40000000200 */
[----:B------:R-:W-:Y:S06]  /*3c90*/  BAR.SYNC.DEFER_BLOCKING 0x0 ;  /* 0x0000000000007b1d */ /* 0x000fec0000010000 */
[----:B------:R-:W5:Y:S02]  /*3ca0*/  LDS.128 R4, [R3] ;  /* 0x0000000003047984 */ /* 0x000f640000000c00 */
        /* <DEDUP_REMOVED lines=11> */
[----:B--2---:R2:W-:Y:S01]  /*3d60*/  @P4 STG.E desc[UR14][R26.64], R60 ;  /* 0x0000003c1a004986 */ /* 0x0045e2000c10190e */
[----:B------:R-:W-:-:S03]  /*3d70*/  ISETP.LT.AND P4, PT, R91, R73, !P0 ;  /* 0x000000495b00720c */ /* 0x000fc60004781270 */
[----:B------:R-:W-:Y:S01]  /*3d80*/  @P2 STG.E desc[UR14][R28.64], R61 ;  /* 0x0000003d1c002986 */ /* 0x000fe2000c10190e */
[CC--:B------:R-:W-:Y:S01]  /*3d90*/  ISETP.LT.AND P2, PT, R89.reuse, R73.reuse, !P0 ;  /* 0x000000495900720c */ /* 0x0c0fe20004741270 */
[-C--:B------:R-:W-:Y:S02]  /*3da0*/  IMAD R89, R89, R2.reuse, RZ ;  /* 0x0000000259597224 */ /* 0x080fe400078e02ff */
[----:B------:R3:W-:Y:S01]  /*3db0*/  @P3 STG.E desc[UR14][R30.64], R62 ;  /* 0x0000003e1e003986 */ /* 0x0007e2000c10190e */
[C---:B------:R-:W-:Y:S01]  /*3dc0*/  ISETP.LT.AND P3, PT, R87.reuse, R73, !P0 ;  /* 0x000000495700720c */ /* 0x040fe20004761270 */
[----:B------:R-:W-:Y:S01]  /*3dd0*/  IMAD R87, R87, R2, RZ ;  /* 0x0000000257577224 */ /* 0x000fe200078e02ff */
[----:B--2---:R-:W-:-:S03]  /*3de0*/  LEA R26, P6, R89, R24, 0x2 ;  /* 0x00000018591a7211 */ /* 0x004fc600078c10ff */
[----:B------:R-:W-:Y:S01]  /*3df0*/  @P4 STG.E desc[UR14][R32.64], R63 ;  /* 0x0000003f20004986 */ /* 0x000fe2000c10190e */
[-C--:B------:R-:W-:Y:S02]  /*3e00*/  LEA R34, P5, R87, R24.reuse, 0x2 ;  /* 0x0000001857227211 */ /* 0x080fe400078a10ff */
[-C--:B------:R-:W-:Y:S02]  /*3e10*/  LEA.HI.X.SX32 R27, R89, R25.reuse, 0x2, P6 ;  /* 0x00000019591b7211 */ /* 0x080fe400030f16ff */
[----:B------:R-:W-:Y:S02]  /*3e20*/  LEA.HI.X.SX32 R35, R87, R25, 0x2, P5 ;  /* 0x0000001957237211 */ /* 0x000fe400028f16ff */
[-C--:B------:R-:W-:Y:S01]  /*3e30*/  ISETP.LT.AND P4, PT, R85, R73.reuse, !P0 ;  /* 0x000000495500720c */ /* 0x080fe20004781270 */
[----:B-1----:R1:W-:Y:S01]  /*3e40*/  @P2 STG.E desc[UR14][R26.64], R56 ;  /* 0x000000381a002986 */ /* 0x0023e2000c10190e */
[-C--:B---3--:R-:W-:Y:S02]  /*3e50*/  LEA R30, P5, R38, R24.reuse, 0x2 ;  /* 0x00000018261e7211 */ /* 0x088fe400078a10ff */
[----:B------:R-:W-:Y:S01]  /*3e60*/  LEA R28, P6, R36, R24, 0x2 ;  /* 0x00000018241c7211 */ /* 0x000fe200078c10ff */
[----:B------:R2:W-:Y:S01]  /*3e70*/  @P3 STG.E desc[UR14][R34.64], R57 ;  /* 0x0000003922003986 */ /* 0x0005e2000c10190e */
[CC--:B------:R-:W-:Y:S01]  /*3e80*/  ISETP.LT.AND P3, PT, R81.reuse, R73.reuse, !P0 ;  /* 0x000000495100720c */ /* 0x0c0fe20004761270 */
[----:B------:R-:W-:Y:S01]  /*3e90*/  IMAD R81, R81, R2, RZ ;  /* 0x0000000251517224 */ /* 0x000fe200078e02ff */
[----:B------:R-:W-:-:S02]  /*3ea0*/  ISETP.LT.AND P2, PT, R83, R73, !P0 ;  /* 0x000000495300720c */ /* 0x000fc40004741270 */
[-C--:B------:R-:W-:Y:S01]  /*3eb0*/  LEA.HI.X.SX32 R31, R38, R25.reuse, 0x2, P5 ;  /* 0x00000019261f7211 */ /* 0x080fe200028f16ff */
[-C--:B------:R-:W-:Y:S01]  /*3ec0*/  IMAD R38, R75, R2.reuse, RZ ;  /* 0x000000024b267224 */ /* 0x080fe200078e02ff */
[----:B------:R-:W-:Y:S01]  /*3ed0*/  LEA.HI.X.SX32 R29, R36, R25, 0x2, P6 ;  /* 0x00000019241d7211 */ /* 0x000fe200030f16ff */
[-C--:B------:R-:W-:Y:S01]  /*3ee0*/  IMAD R36, R77, R2.reuse, RZ ;  /* 0x000000024d247224 */ /* 0x080fe200078e02ff */
[C---:B------:R-:W-:Y:S01]  /*3ef0*/  ISETP.LT.AND P5, PT, R79.reuse, R73, !P0 ;  /* 0x000000494f00720c */ /* 0x040fe200047a1270 */
[----:B------:R-:W-:Y:S01]  /*3f00*/  IMAD R79, R79, R2, RZ ;  /* 0x000000024f4f7224 */ /* 0x000fe200078e02ff */
[-C--:B-1----:R-:W-:Y:S01]  /*3f10*/  LEA R26, P6, R81, R24.reuse, 0x2 ;  /* 0x00000018511a7211 */ /* 0x082fe200078c10ff */
[----:B------:R1:W-:Y:S03]  /*3f20*/  @P4 STG.E desc[UR14][R28.64], R58 ;  /* 0x0000003a1c004986 */ /* 0x0003e6000c10190e */
[----:B------:R-:W-:Y:S01]  /*3f30*/  LEA R32, P4, R79, R24, 0x2 ;  /* 0x000000184f207211 */ /* 0x000fe200078810ff */
[----:B------:R-:W-:Y:S01]  /*3f40*/  @P2 STG.E desc[UR14][R30.64], R59 ;  /* 0x0000003b1e002986 */ /* 0x000fe2000c10190e */
[----:B------:R-:W-:-:S02]  /*3f50*/  LEA.HI.X.SX32 R27, R81, R25, 0x2, P6 ;  /* 0x00000019511b7211 */ /* 0x000fc400030f16ff */
[----:B------:R-:W-:Y:S02]  /*3f60*/  LEA.HI.X.SX32 R33, R79, R25, 0x2, P4 ;  /* 0x000000194f217211 */ /* 0x000fe400020f16ff */
[-C--:B------:R-:W-:Y:S01]  /*3f70*/  ISETP.LT.AND P2, PT, R77, R73.reuse, !P0 ;  /* 0x000000494d00720c */ /* 0x080fe20004741270 */
[----:B------:R3:W-:Y:S01]  /*3f80*/  @P3 STG.E desc[UR14][R26.64], R20 ;  /* 0x000000141a003986 */ /* 0x0007e2000c10190e */
[-C--:B------:R-:W-:Y:S02]  /*3f90*/  ISETP.LT.AND P3, PT, R75, R73.reuse, !P0 ;  /* 0x000000494b00720c */ /* 0x080fe40004761270 */
[-C--:B--2---:R-:W-:Y:S01]  /*3fa0*/  LEA R34, P6, R36, R24.reuse, 0x2 ;  /* 0x0000001824227211 */ /* 0x084fe200078c10ff */
[----:B------:R2:W-:Y:S01]  /*3fb0*/  @P5 STG.E desc[UR14][R32.64], R21 ;  /* 0x0000001520005986 */ /* 0x0005e2000c10190e */
[----:B-1----:R-:W-:Y:S02]  /*3fc0*/  LEA R28, P4, R38, R24, 0x2 ;  /* 0x00000018261c7211 */ /* 0x002fe400078810ff */
[C---:B------:R-:W-:Y:S01]  /*3fd0*/  ISETP.LT.AND P5, PT, R71.reuse, R73, !P0 ;  /* 0x000000494700720c */ /* 0x040fe200047a1270 */
[----:B------:R-:W-:Y:S01]  /*3fe0*/  IMAD R71, R71, R2, RZ ;  /* 0x0000000247477224 */ /* 0x000fe200078e02ff */
[----:B------:R-:W-:-:S02]  /*3ff0*/  LEA.HI.X.SX32 R35, R36, R25, 0x2, P6 ;  /* 0x0000001924237211 */ /* 0x000fc400030f16ff */
[----:B------:R-:W-:Y:S02]  /*4000*/  LEA.HI.X.SX32 R29, R38, R25, 0x2, P4 ;  /* 0x00000019261d7211 */ /* 0x000fe400020f16ff */
[----:B---3--:R-:W-:Y:S01]  /*4010*/  LEA R26, P4, R71, R24, 0x2 ;  /* 0x00000018471a7211 */ /* 0x008fe200078810ff */
[----:B------:R-:W-:Y:S01]  /*4020*/  @P2 STG.E desc[UR14][R34.64], R22 ;  /* 0x0000001622002986 */ /* 0x000fe2000c10190e */
[C---:B------:R-:W-:Y:S01]  /*4030*/  ISETP.LT.AND P2, PT, R69.reuse, R73, !P0 ;  /* 0x000000494500720c */ /* 0x040fe20004741270 */
[-C--:B------:R-:W-:Y:S01]  /*4040*/  IMAD R69, R69, R2.reuse, RZ ;  /* 0x0000000245457224 */ /* 0x080fe200078e02ff */
[----:B------:R-:W-:Y:S01]  /*4050*/  LEA.HI.X.SX32 R27, R71, R25, 0x2, P4 ;  /* 0x00000019471b7211 */ /* 0x000fe200020f16ff */
[----:B------:R1:W-:Y:S01]  /*4060*/  @P3 STG.E desc[UR14][R28.64], R23 ;  /* 0x000000171c003986 */ /* 0x0003e2000c10190e */
[CC--:B------:R-:W-:Y:S01]  /*4070*/  ISETP.LT.AND P3, PT, R67.reuse, R73.reuse, !P0 ;  /* 0x000000494300720c */ /* 0x0c0fe20004761270 */
[----:B------:R-:W-:Y:S01]  /*4080*/  IMAD R67, R67, R2, RZ ;  /* 0x0000000243437224 */ /* 0x000fe200078e02ff */
[----:B------:R-:W-:Y:S01]  /*4090*/  LEA R30, P6, R69, R24, 0x2 ;  /* 0x00000018451e7211 */ /* 0x000fe200078c10ff */
[----:B----4-:R3:W-:Y:S01]  /*40a0*/  @P5 STG.E desc[UR14][R26.64], R8 ;  /* 0x000000081a005986 */ /* 0x0107e2000c10190e */
[C---:B------:R-:W-:Y:S01]  /*40b0*/  ISETP.LT.AND P4, PT, R65.reuse, R73, !P0 ;  /* 0x000000494100720c */ /* 0x040fe20004781270 */
[----:B------:R-:W-:Y:S01]  /*40c0*/  IMAD R65, R65, R2, RZ ;  /* 0x0000000241417224 */ /* 0x000fe200078e02ff */
[----:B------:R-:W-:-:S02]  /*40d0*/  LEA R20, P5, R67, R24, 0x2 ;  /* 0x0000001843147211 */ /* 0x000fc400078a10ff */
[-C--:B------:R-:W-:Y:S02]  /*40e0*/  LEA.HI.X.SX32 R31, R69, R25.reuse, 0x2, P6 ;  /* 0x00000019451f7211 */ /* 0x080fe400030f16ff */
[----:B--2---:R-:W-:Y:S01]  /*40f0*/  LEA.HI.X.SX32 R21, R67, R25, 0x2, P5 ;  /* 0x0000001943157211 */ /* 0x004fe200028f16ff */
[----:B-1----:R-:W-:Y:S01]  /*4100*/  IMAD R29, R2, 0x2, R37 ;  /* 0x00000002021d7824 */ /* 0x002fe200078e0225 */
[CC--:B------:R-:W-:Y:S01]  /*4110*/  LEA R22, P6, R65.reuse, R24.reuse, 0x2 ;  /* 0x0000001841167211 */ /* 0x0c0fe200078c10ff */
[----:B------:R1:W-:Y:S01]  /*4120*/  @P2 STG.E desc[UR14][R30.64], R9 ;  /* 0x000000091e002986 */ /* 0x0003e2000c10190e */
[----:B------:R-:W-:Y:S02]  /*4130*/  ISETP.LT.AND P5, PT, R90, R73, !P0 ;  /* 0x000000495a00720c */ /* 0x000fe400047a1270 */
[----:B------:R-:W-:Y:S01]  /*4140*/  LEA.HI.X.SX32 R23, R65, R25, 0x2, P6 ;  /* 0x0000001941177211 */ /* 0x000fe200030f16ff */
[----:B------:R2:W-:Y:S01]  /*4150*/  @P3 STG.E desc[UR14][R20.64], R10 ;  /* 0x0000000a14003986 */ /* 0x0005e2000c10190e */
[----:B---3--:R-:W-:-:S02]  /*4160*/  LEA R26, P3, R37, R24, 0x2 ;  /* 0x00000018251a7211 */ /* 0x008fc400078610ff */
[-C--:B------:R-:W-:Y:S01]  /*4170*/  LEA R8, P6, R29, R24.reuse, 0x2 ;  /* 0x000000181d087211 */ /* 0x080fe200078c10ff */
[----:B------:R3:W-:Y:S01]  /*4180*/  @P4 STG.E desc[UR14][R22.64], R11 ;  /* 0x0000000b16004986 */ /* 0x0007e2000c10190e */
[----:B------:R-:W-:Y:S02]  /*4190*/  LEA.HI.X.SX32 R27, R37, R25, 0x2, P3 ;  /* 0x00000019251b7211 */ /* 0x000fe400018f16ff */
[-C--:B------:R-:W-:Y:S01]  /*41a0*/  ISETP.LT.AND P2, PT, R88, R73.reuse, !P0 ;  /* 0x000000495800720c */ /* 0x080fe20004741270 */
[----:B-1----:R-:W-:Y:S01]  /*41b0*/  IMAD R31, R2, 0x2, R29 ;  /* 0x00000002021f7824 */ /* 0x002fe200078e021d */
[----:B------:R-:W-:Y:S01]  /*41c0*/  ISETP.LT.AND P4, PT, R86, R73, !P0 ;  /* 0x000000495600720c */ /* 0x000fe20004781270 */
[----:B-----5:R1:W-:Y:S01]  /*41d0*/  @P5 STG.E desc[UR14][R26.64], R4 ;  /* 0x000000041a005986 */ /* 0x0203e2000c10190e */
[----:B------:R-:W-:Y:S01]  /*41e0*/  LEA.HI.X.SX32 R9, R29, R25, 0x2, P6 ;  /* 0x000000191d097211 */ /* 0x000fe200030f16ff */
[----:B------:R-:W-:Y:S01]  /*41f0*/  IMAD R29, R2, 0x2, R31 ;  /* 0x00000002021d7824 */ /* 0x000fe200078e021f */
[----:B--2---:R-:W-:-:S02]  /*4200*/  LEA R20, P5, R31, R24, 0x2 ;  /* 0x000000181f147211 */ /* 0x004fc400078a10ff */
[----:B------:R-:W-:Y:S01]  /*4210*/  ISETP.LT.AND P3, PT, R84, R73, !P0 ;  /* 0x000000495400720c */ /* 0x000fe20004761270 */
[----:B---3--:R-:W-:Y:S01]  /*4220*/  IMAD R23, R2, 0x2, R29 ;  /* 0x0000000202177824 */ /* 0x008fe200078e021d */
[----:B------:R-:W-:Y:S02]  /*4230*/  LEA.HI.X.SX32 R21, R31, R25, 0x2, P5 ;  /* 0x000000191f157211 */ /* 0x000fe400028f16ff */
[-C--:B------:R-:W-:Y:S01]  /*4240*/  ISETP.LT.AND P5, PT, R82, R73.reuse, !P0 ;  /* 0x000000495200720c */ /* 0x080fe200047a1270 */
[----:B------:R2:W-:Y:S01]  /*4250*/  @P2 STG.E desc[UR14][R8.64], R5 ;  /* 0x0000000508002986 */ /* 0x0005e2000c10190e */
[-C--:B------:R-:W-:Y:S01]  /*4260*/  LEA R10, P6, R29, R24.reuse, 0x2 ;  /* 0x000000181d0a7211 */ /* 0x080fe200078c10ff */
[----:B-1----:R-:W-:Y:S01]  /*4270*/  IMAD R27, R2, 0x2, R23 ;  /* 0x00000002021b7824 */ /* 0x002fe200078e0217 */
[----:B------:R-:W-:Y:S01]  /*4280*/  ISETP.LT.AND P2, PT, R80, R73, !P0 ;  /* 0x000000495000720c */ /* 0x000fe20004741270 */
[----:B------:R1:W-:Y:S01]  /*4290*/  @P4 STG.E desc[UR14][R20.64], R6 ;  /* 0x0000000614004986 */ /* 0x0003e2000c10190e */
[----:B------:R-:W-:-:S02]  /*42a0*/  LEA R22, P4, R23, R24, 0x2 ;  /* 0x0000001817167211 */ /* 0x000fc400078810ff */
[-C--:B------:R-:W-:Y:S02]  /*42b0*/  LEA.HI.X.SX32 R11, R29, R25.reuse, 0x2, P6 ;  /* 0x000000191d0b7211 */ /* 0x080fe400030f16ff */
[----:B------:R-:W-:Y:S01]  /*42c0*/  LEA.HI.X.SX32 R23, R23, R25, 0x2, P4 ;  /* 0x0000001917177211 */ /* 0x000fe200020f16ff */
[----:B------:R-:W3:Y:S01]  /*42d0*/  LDS.128 R28, [R3] ;  /* 0x00000000031c7984 */ /* 0x000ee20000000c00 */
[CC--:B------:R-:W-:Y:S01]  /*42e0*/  LEA R4, P6, R27.reuse, R24.reuse, 0x2 ;  /* 0x000000181b047211 */ /* 0x0c0fe200078c10ff */
[----:B--2---:R-:W-:Y:S01]  /*42f0*/  IMAD R9, R2, 0x2, R27 ;  /* 0x0000000202097824 */ /* 0x004fe200078e021b */
[----:B------:R-:W-:Y:S01]  /*4300*/  ISETP.LT.AND P4, PT, R76, R73, !P0 ;  /* 0x000000494c00720c */ /* 0x000fe20004781270 */
[----:B------:R2:W-:Y:S01]  /*4310*/  @P3 STG.E desc[UR14][R10.64], R7 ;  /* 0x000000070a003986 */ /* 0x0005e2000c10190e */
[----:B------:R-:W-:Y:S01]  /*4320*/  LEA.HI.X.SX32 R5, R27, R25, 0x2, P6 ;  /* 0x000000191b057211 */ /* 0x000fe200030f16ff */
[----:B-1----:R-:W-:Y:S01]  /*4330*/  IMAD R21, R2, 0x2, R9 ;  /* 0x0000000202157824 */ /* 0x002fe200078e0209 */
[----:B------:R-:W-:Y:S01]  /*4340*/  ISETP.LT.AND P3, PT, R78, R73, !P0 ;  /* 0x000000494e00720c */ /* 0x000fe20004761270 */
[----:B------:R-:W-:Y:S01]  /*4350*/  @P5 STG.E desc[UR14][R22.64], R12 ;  /* 0x0000000c16005986 */ /* 0x000fe2000c10190e */
[----:B------:R-:W-:-:S02]  /*4360*/  LEA R8, P5, R9, R24, 0x2 ;  /* 0x0000001809087211 */ /* 0x000fc400078a10ff */
[-C--:B------:R-:W-:Y:S01]  /*4370*/  LEA R6, P6, R21, R24.reuse, 0x2 ;  /* 0x0000001815067211 */ /* 0x080fe200078c10ff */
[----:B------:R1:W-:Y:S01]  /*4380*/  @P2 STG.E desc[UR14][R4.64], R13 ;  /* 0x0000000d04002986 */ /* 0x0003e2000c10190e */
[----:B------:R-:W-:Y:S02]  /*4390*/  LEA.HI.X.SX32 R9, R9, R25, 0x2, P5 ;  /* 0x0000001909097211 */ /* 0x000fe400028f16ff */
[----:B------:R-:W-:Y:S01]  /*43a0*/  ISETP.LT.AND P5, PT, R72, R73, !P0 ;  /* 0x000000494800720c */ /* 0x000fe200047a1270 */
[----:B--2---:R-:W-:Y:S01]  /*43b0*/  IMAD R11, R2, 0x2, R21 ;  /* 0x00000002020b7824 */ /* 0x004fe200078e0215 */
[----:B------:R-:W-:Y:S01]  /*43c0*/  LEA.HI.X.SX32 R7, R21, R25, 0x2, P6 ;  /* 0x0000001915077211 */ /* 0x000fe200030f16ff */
[----:B------:R-:W-:Y:S01]  /*43d0*/  @P4 STG.E desc[UR14][R8.64], R14 ;  /* 0x0000000e08004986 */ /* 0x000fe2000c10190e */
[-C--:B------:R-:W-:Y:S01]  /*43e0*/  ISETP.LT.AND P2, PT, R74, R73.reuse, !P0 ;  /* 0x000000494a00720c */ /* 0x080fe20004741270 */
[----:B------:R-:W-:Y:S01]  /*43f0*/  IMAD R21, R2, 0x2, R11 ;  /* 0x0000000202157824 */ /* 0x000fe200078e020b */
[-C--:B------:R-:W-:Y:S01]  /*4400*/  LEA R10, P4, R11, R24.reuse, 0x2 ;  /* 0x000000180b0a7211 */ /* 0x080fe200078810ff */
[----:B------:R2:W-:Y:S01]  /*4410*/  @P3 STG.E desc[UR14][R6.64], R15 ;  /* 0x0000000f06003986 */ /* 0x0005e2000c10190e */
[----:B------:R-:W-:Y:S01]  /*4420*/  ISETP.LT.AND P3, PT, R68, R73, !P0 ;  /* 0x000000494400720c */ /* 0x000fe20004761270 */
[----:B-1----:R-:W-:Y:S01]  /*4430*/  IMAD R13, R2, 0x2, R21 ;  /* 0x00000002020d7824 */ /* 0x002fe200078e0215 */
[----:B------:R-:W-:-:S02]  /*4440*/  LEA R4, P6, R21, R24, 0x2 ;  /* 0x0000001815047211 */ /* 0x000fc400078c10ff */
[-C--:B------:R-:W-:Y:S01]  /*4450*/  LEA.HI.X.SX32 R11, R11, R25.reuse, 0x2, P4 ;  /* 0x000000190b0b7211 */ /* 0x080fe200020f16ff */
[----:B------:R-:W-:Y:S01]  /*4460*/  IMAD R23, R2, 0x2, R13 ;  /* 0x0000000202177824 */ /* 0x000fe200078e020d */
[----:B------:R-:W-:Y:S02]  /*4470*/  LEA.HI.X.SX32 R5, R21, R25, 0x2, P6 ;  /* 0x0000001915057211 */ /* 0x000fe400030f16ff */
[----:B------:R-:W-:Y:S01]  /*4480*/  ISETP.LT.AND P4, PT, R66, R73, !P0 ;  /* 0x000000494200720c */ /* 0x000fe20004781270 */
[C---:B------:R-:W-:Y:S01]  /*4490*/  IMAD R3, R2.reuse, 0x2, R23 ;  /* 0x0000000202037824 */ /* 0x040fe200078e0217 */
[----:B------:R1:W-:Y:S01]  /*44a0*/  @P5 STG.E desc[UR14][R10.64], R16 ;  /* 0x000000100a005986 */ /* 0x0003e2000c10190e */
[-C--:B--2---:R-:W-:Y:S02]  /*44b0*/  LEA R6, P6, R13, R24.reuse, 0x2 ;  /* 0x000000180d067211 */ /* 0x084fe400078c10ff */
[----:B------:R-:W-:Y:S01]  /*44c0*/  IMAD R15, R2, 0x2, R3 ;  /* 0x00000002020f7824 */ /* 0x000fe200078e0203 */
[----:B------:R2:W-:Y:S01]  /*44d0*/  @P2 STG.E desc[UR14][R4.64], R17 ;  /* 0x0000001104002986 */ /* 0x0005e2000c10190e */
[----:B------:R-:W-:-:S02]  /*44e0*/  LEA R8, P2, R23, R24, 0x2 ;  /* 0x0000001817087211 */ /* 0x000fc400078410ff */
[----:B------:R-:W-:Y:S01]  /*44f0*/  ISETP.LT.AND P5, PT, R70, R73, !P0 ;  /* 0x000000494600720c */ /* 0x000fe200047a1270 */
[C---:B------:R-:W-:Y:S01]  /*4500*/  IMAD R21, R2.reuse, 0x2, R15 ;  /* 0x0000000202157824 */ /* 0x040fe200078e020f */
[-C--:B------:R-:W-:Y:S02]  /*4510*/  LEA.HI.X.SX32 R9, R23, R25.reuse, 0x2, P2 ;  /* 0x0000001917097211 */ /* 0x080fe400010f16ff */
[-C--:B------:R-:W-:Y:S01]  /*4520*/  LEA.HI.X.SX32 R7, R13, R25.reuse, 0x2, P6 ;  /* 0x000000190d077211 */ /* 0x080fe200030f16ff */
[----:B------:R-:W-:Y:S01]  /*4530*/  IMAD R2, R2, 0x2, R21 ;  /* 0x0000000202027824 */ /* 0x000fe200078e0215 */
[-C--:B-1----:R-:W-:Y:S02]  /*4540*/  LEA R10, P2, R15, R24.reuse, 0x2 ;  /* 0x000000180f0a7211 */ /* 0x082fe400078410ff */
[----:B------:R-:W-:Y:S02]  /*4550*/  LEA R12, P6, R3, R24, 0x2 ;  /* 0x00000018030c7211 */ /* 0x000fe400078c10ff */
[----:B------:R-:W-:-:S02]  /*4560*/  LEA.HI.X.SX32 R11, R15, R25, 0x2, P2 ;  /* 0x000000190f0b7211 */ /* 0x000fc400010f16ff */
[-C--:B------:R-:W-:Y:S01]  /*4570*/  ISETP.LT.AND P2, PT, R64, R73.reuse, !P0 ;  /* 0x000000494000720c */ /* 0x080fe20004741270 */
[----:B------:R2:W-:Y:S01]  /*4580*/  @P5 STG.E desc[UR14][R6.64], R18 ;  /* 0x0000001206005986 */ /* 0x0005e2000c10190e */
[----:B------:R-:W-:Y:S02]  /*4590*/  ISETP.LT.AND P0, PT, R0, R73, !P0 ;  /* 0x000000490000720c */ /* 0x000fe40004701270 */
[----:B------:R-:W-:Y:S01]  /*45a0*/  LEA.HI.X.SX32 R13, R3, R25, 0x2, P6 ;  /* 0x00000019030d7211 */ /* 0x000fe200030f16ff */
[----:B------:R2:W-:Y:S01]  /*45b0*/  @P4 STG.E desc[UR14][R8.64], R19 ;  /* 0x0000001308004986 */ /* 0x0005e2000c10190e */
[----:B------:R-:W-:-:S03]  /*45c0*/  LEA R14, P6, R21, R24, 0x2 ;  /* 0x00000018150e7211 */ /* 0x000fc600078c10ff */
[----:B---3--:R2:W-:Y:S01]  /*45d0*/  @P3 STG.E desc[UR14][R12.64], R28 ;  /* 0x0000001c0c003986 */ /* 0x0085e2000c10190e */
[-C--:B------:R-:W-:Y:S02]  /*45e0*/  LEA.HI.X.SX32 R15, R21, R25.reuse, 0x2, P6 ;  /* 0x00000019150f7211 */ /* 0x080fe400030f16ff */
[C---:B------:R-:W-:Y:S01]  /*45f0*/  LEA R24, P6, R2.reuse, R24, 0x2 ;  /* 0x0000001802187211 */ /* 0x040fe200078c10ff */
[----:B------:R2:W-:Y:S03]  /*4600*/  @P2 STG.E desc[UR14][R10.64], R29 ;  /* 0x0000001d0a002986 */ /* 0x0005e6000c10190e */
[----:B------:R-:W-:Y:S01]  /*4610*/  LEA.HI.X.SX32 R25, R2, R25, 0x2, P6 ;  /* 0x0000001902197211 */ /* 0x000fe200030f16ff */
[----:B------:R2:W-:Y:S01]  /*4620*/  @P1 STG.E desc[UR14][R14.64], R30 ;  /* 0x0000001e0e001986 */ /* 0x0005e2000c10190e */
[----:B------:R-:W-:Y:S07]  /*4630*/  @!P0 EXIT ;  /* 0x000000000000894d */ /* 0x000fee0003800000 */
[----:B------:R-:W-:Y:S01]  /*4640*/  STG.E desc[UR14][R24.64], R31 ;  /* 0x0000001f18007986 */ /* 0x000fe2000c10190e */
[----:B------:R-:W-:Y:S05]  /*4650*/  EXIT ;  /* 0x000000000000794d */ /* 0x000fea0003800000 */
.L_x_2:
[----:B------:R-:W-:-:S00]  /*4660*/  BRA `(.L_x_2) ;  /* 0xfffffffc00fc7947 */ /* 0x000fc0000383ffff */
[----:B------:R-:W-:-:S00]  /*4670*/  NOP ;  /* 0x0000000000007918 */ /* 0x000fc00000000000 */
        /* <DEDUP_REMOVED lines=8> */
.L_x_3:


//--------------------- .nv.shared.matmul_kernel  --------------------------
	.section	.nv.shared.matmul_kernel,"aw",@nobits
	.sectionflags	@""
	.align	16
	.zero		1024


//--------------------- .nv.shared.reserved.0     --------------------------
	.section	.nv.shared.reserved.0,"aw",@nobits
	.weak		__nv_reservedSMEM_offset_0_alias
	.size		__nv_reservedSMEM_offset_0_alias, 0, 0
	.other		__nv_reservedSMEM_offset_0_alias,@"STO_CUDA_RESERVED_SHARED STV_DEFAULT"
__nv_reservedSMEM_offset_0_alias:
	.zero		0


//--------------------- .nv.constant0.matmul_kernel --------------------------
	.section	.nv.constant0.matmul_kernel,"a",@progbits
	.sectionflags	@""
	.align	4
.nv.constant0.matmul_kernel:
	.zero		608


//--------------------- SYMBOLS --------------------------

	.type		.nv.reservedSmem.offset0,@object
	.size		.nv.reservedSmem.offset0,0x4
